//
// Generated by NVIDIA NVVM Compiler
//
// Compiler Build ID: CL-36424714
// Cuda compilation tools, release 13.0, V13.0.88
// Based on NVVM 20.0.0
//

.version 9.0
.target sm_100
.address_size 64

	// .globl	_Z16set_borders_zeroPdiii

.visible .entry _Z16set_borders_zeroPdiii(
	.param .u64 .ptr .align 1 _Z16set_borders_zeroPdiii_param_0,
	.param .u32 _Z16set_borders_zeroPdiii_param_1,
	.param .u32 _Z16set_borders_zeroPdiii_param_2,
	.param .u32 _Z16set_borders_zeroPdiii_param_3
)
{
	.reg .pred 	%p<10>;
	.reg .b32 	%r<24>;
	.reg .b64 	%rd<18>;

	ld.param.u64 	%rd2, [_Z16set_borders_zeroPdiii_param_0];
	ld.param.u32 	%r3, [_Z16set_borders_zeroPdiii_param_1];
	ld.param.u32 	%r4, [_Z16set_borders_zeroPdiii_param_2];
	ld.param.u32 	%r6, [_Z16set_borders_zeroPdiii_param_3];
	cvta.to.global.u64 	%rd1, %rd2;
	mov.u32 	%r7, %ctaid.x;
	mov.u32 	%r8, %ntid.x;
	mov.u32 	%r9, %tid.x;
	mad.lo.s32 	%r1, %r7, %r8, %r9;
	mov.u32 	%r10, %ctaid.y;
	mov.u32 	%r11, %ntid.y;
	mov.u32 	%r12, %tid.y;
	mad.lo.s32 	%r13, %r10, %r11, %r12;
	setp.ge.s32 	%p1, %r1, %r4;
	setp.ge.s32 	%p2, %r13, %r6;
	or.pred  	%p3, %p1, %p2;
	@%p3 bra 	$L__BB0_2;
	mad.lo.s32 	%r14, %r6, %r1, %r13;
	mul.wide.s32 	%rd3, %r14, 8;
	add.s64 	%rd4, %rd1, %rd3;
	mov.b64 	%rd5, 0;
	st.global.u64 	[%rd4], %rd5;
	add.s32 	%r15, %r3, -1;
	mul.lo.s32 	%r16, %r15, %r4;
	mul.lo.s32 	%r17, %r16, %r6;
	mul.wide.s32 	%rd6, %r17, 8;
	add.s64 	%rd7, %rd4, %rd6;
	st.global.u64 	[%rd7], %rd5;
$L__BB0_2:
	setp.ge.s32 	%p4, %r13, %r6;
	setp.ge.s32 	%p5, %r1, %r3;
	or.pred  	%p6, %p5, %p4;
	@%p6 bra 	$L__BB0_4;
	mul.lo.s32 	%r18, %r4, %r1;
	mad.lo.s32 	%r19, %r18, %r6, %r13;
	mul.wide.s32 	%rd8, %r19, 8;
	add.s64 	%rd9, %rd1, %rd8;
	mov.b64 	%rd10, 0;
	st.global.u64 	[%rd9], %rd10;
	add.s32 	%r20, %r4, -1;
	mul.lo.s32 	%r21, %r20, %r6;
	mul.wide.s32 	%rd11, %r21, 8;
	add.s64 	%rd12, %rd9, %rd11;
	st.global.u64 	[%rd12], %rd10;
$L__BB0_4:
	setp.ge.s32 	%p7, %r1, %r3;
	setp.ge.s32 	%p8, %r13, %r4;
	or.pred  	%p9, %p7, %p8;
	@%p9 bra 	$L__BB0_6;
	mad.lo.s32 	%r22, %r4, %r1, %r13;
	mul.lo.s32 	%r23, %r22, %r6;
	mul.wide.s32 	%rd13, %r23, 8;
	add.s64 	%rd14, %rd1, %rd13;
	mov.b64 	%rd15, 0;
	st.global.u64 	[%rd14], %rd15;
	mul.wide.s32 	%rd16, %r6, 8;
	add.s64 	%rd17, %rd14, %rd16;
	st.global.u64 	[%rd17+-8], %rd15;
$L__BB0_6:
	ret;

}
	// .globl	_Z13evolve_kernelPdS_ddddiii
.visible .entry _Z13evolve_kernelPdS_ddddiii(
	.param .u64 .ptr .align 1 _Z13evolve_kernelPdS_ddddiii_param_0,
	.param .u64 .ptr .align 1 _Z13evolve_kernelPdS_ddddiii_param_1,
	.param .f64 _Z13evolve_kernelPdS_ddddiii_param_2,
	.param .f64 _Z13evolve_kernelPdS_ddddiii_param_3,
	.param .f64 _Z13evolve_kernelPdS_ddddiii_param_4,
	.param .f64 _Z13evolve_kernelPdS_ddddiii_param_5,
	.param .u32 _Z13evolve_kernelPdS_ddddiii_param_6,
	.param .u32 _Z13evolve_kernelPdS_ddddiii_param_7,
	.param .u32 _Z13evolve_kernelPdS_ddddiii_param_8
)
{
	.reg .pred 	%p<6>;
	.reg .b32 	%r<44>;
	.reg .b64 	%rd<22>;
	.reg .b64 	%fd<27>;

	ld.param.u64 	%rd2, [_Z13evolve_kernelPdS_ddddiii_param_1];
	ld.param.f64 	%fd2, [_Z13evolve_kernelPdS_ddddiii_param_3];
	ld.param.f64 	%fd3, [_Z13evolve_kernelPdS_ddddiii_param_4];
	ld.param.u32 	%r7, [_Z13evolve_kernelPdS_ddddiii_param_6];
	ld.param.u32 	%r8, [_Z13evolve_kernelPdS_ddddiii_param_7];
	ld.param.u32 	%r9, [_Z13evolve_kernelPdS_ddddiii_param_8];
	mov.u32 	%r10, %ctaid.x;
	mov.u32 	%r11, %ntid.x;
	mov.u32 	%r12, %tid.x;
	mad.lo.s32 	%r13, %r10, %r11, %r12;
	add.s32 	%r1, %r13, 1;
	mov.u32 	%r14, %ctaid.y;
	mov.u32 	%r15, %ntid.y;
	mov.u32 	%r16, %tid.y;
	mad.lo.s32 	%r17, %r14, %r15, %r16;
	add.s32 	%r2, %r17, 1;
	mov.u32 	%r19, %ctaid.z;
	mov.u32 	%r20, %ntid.z;
	mov.u32 	%r21, %tid.z;
	mad.lo.s32 	%r22, %r19, %r20, %r21;
	add.s32 	%r4, %r22, 1;
	add.s32 	%r23, %r7, -1;
	setp.ge.s32 	%p1, %r1, %r23;
	add.s32 	%r24, %r8, -1;
	setp.ge.s32 	%p2, %r2, %r24;
	or.pred  	%p3, %p1, %p2;
	add.s32 	%r25, %r9, -1;
	setp.ge.s32 	%p4, %r4, %r25;
	or.pred  	%p5, %p3, %p4;
	@%p5 bra 	$L__BB1_2;
	ld.param.f64 	%fd26, [_Z13evolve_kernelPdS_ddddiii_param_5];
	ld.param.f64 	%fd25, [_Z13evolve_kernelPdS_ddddiii_param_2];
	ld.param.u64 	%rd21, [_Z13evolve_kernelPdS_ddddiii_param_0];
	cvta.to.global.u64 	%rd3, %rd21;
	cvta.to.global.u64 	%rd4, %rd2;
	mul.lo.s32 	%r26, %r8, %r1;
	mul.lo.s32 	%r27, %r26, %r9;
	mul.lo.s32 	%r28, %r9, %r2;
	add.s32 	%r29, %r27, %r28;
	cvt.s64.s32 	%rd5, %r29;
	cvt.u64.u32 	%rd6, %r22;
	add.s64 	%rd7, %rd5, %rd6;
	shl.b64 	%rd8, %rd7, 3;
	add.s64 	%rd9, %rd3, %rd8;
	ld.global.f64 	%fd5, [%rd9+8];
	add.s32 	%r30, %r26, %r8;
	add.s32 	%r31, %r28, %r4;
	mad.lo.s32 	%r32, %r30, %r9, %r31;
	mul.wide.s32 	%rd10, %r32, 8;
	add.s64 	%rd11, %rd3, %rd10;
	ld.global.f64 	%fd6, [%rd11];
	add.f64 	%fd7, %fd5, %fd5;
	sub.f64 	%fd8, %fd6, %fd7;
	shl.b32 	%r33, %r8, 1;
	sub.s32 	%r34, %r30, %r33;
	mad.lo.s32 	%r35, %r34, %r9, %r31;
	mul.wide.s32 	%rd12, %r35, 8;
	add.s64 	%rd13, %rd3, %rd12;
	ld.global.f64 	%fd9, [%rd13];
	add.f64 	%fd10, %fd8, %fd9;
	div.rn.f64 	%fd11, %fd10, %fd2;
	add.s32 	%r36, %r28, %r9;
	add.s32 	%r37, %r31, %r9;
	add.s32 	%r38, %r37, %r27;
	mul.wide.s32 	%rd14, %r38, 8;
	add.s64 	%rd15, %rd3, %rd14;
	ld.global.f64 	%fd12, [%rd15];
	sub.f64 	%fd13, %fd12, %fd7;
	shl.b32 	%r39, %r9, 1;
	sub.s32 	%r40, %r36, %r39;
	add.s32 	%r41, %r40, %r4;
	add.s32 	%r42, %r41, %r27;
	mul.wide.s32 	%rd16, %r42, 8;
	add.s64 	%rd17, %rd3, %rd16;
	ld.global.f64 	%fd14, [%rd17];
	add.f64 	%fd15, %fd13, %fd14;
	div.rn.f64 	%fd16, %fd15, %fd3;
	ld.global.f64 	%fd17, [%rd9+16];
	sub.f64 	%fd18, %fd17, %fd7;
	add.s32 	%r43, %r29, %r22;
	mul.wide.s32 	%rd18, %r43, 8;
	add.s64 	%rd19, %rd3, %rd18;
	ld.global.f64 	%fd19, [%rd19];
	add.f64 	%fd20, %fd18, %fd19;
	div.rn.f64 	%fd21, %fd20, %fd26;
	add.f64 	%fd22, %fd11, %fd16;
	add.f64 	%fd23, %fd22, %fd21;
	fma.rn.f64 	%fd24, %fd25, %fd23, %fd5;
	add.s64 	%rd20, %rd4, %rd8;
	st.global.f64 	[%rd20+8], %fd24;
$L__BB1_2:
	ret;

}
	// .globl	_Z20partial_stats_kernelPdS_S_S_S_ii
.visible .entry _Z20partial_stats_kernelPdS_S_S_S_ii(
	.param .u64 .ptr .align 1 _Z20partial_stats_kernelPdS_S_S_S_ii_param_0,
	.param .u64 .ptr .align 1 _Z20partial_stats_kernelPdS_S_S_S_ii_param_1,
	.param .u64 .ptr .align 1 _Z20partial_stats_kernelPdS_S_S_S_ii_param_2,
	.param .u64 .ptr .align 1 _Z20partial_stats_kernelPdS_S_S_S_ii_param_3,
	.param .u64 .ptr .align 1 _Z20partial_stats_kernelPdS_S_S_S_ii_param_4,
	.param .u32 _Z20partial_stats_kernelPdS_S_S_S_ii_param_5,
	.param .u32 _Z20partial_stats_kernelPdS_S_S_S_ii_param_6
)
{
	.reg .pred 	%p<8>;
	.reg .b32 	%r<32>;
	.reg .b64 	%rd<24>;
	.reg .b64 	%fd<76>;

	ld.param.u64 	%rd6, [_Z20partial_stats_kernelPdS_S_S_S_ii_param_0];
	ld.param.u64 	%rd2, [_Z20partial_stats_kernelPdS_S_S_S_ii_param_1];
	ld.param.u64 	%rd3, [_Z20partial_stats_kernelPdS_S_S_S_ii_param_2];
	ld.param.u64 	%rd4, [_Z20partial_stats_kernelPdS_S_S_S_ii_param_3];
	ld.param.u64 	%rd5, [_Z20partial_stats_kernelPdS_S_S_S_ii_param_4];
	ld.param.u32 	%r12, [_Z20partial_stats_kernelPdS_S_S_S_ii_param_5];
	ld.param.u32 	%r13, [_Z20partial_stats_kernelPdS_S_S_S_ii_param_6];
	cvta.to.global.u64 	%rd1, %rd6;
	mov.u32 	%r14, %ctaid.x;
	mov.u32 	%r15, %ntid.x;
	mov.u32 	%r16, %tid.x;
	mad.lo.s32 	%r1, %r14, %r15, %r16;
	mov.u32 	%r17, %nctaid.x;
	mul.lo.s32 	%r2, %r17, %r15;
	setp.ge.s32 	%p1, %r1, %r12;
	mov.f64 	%fd74, 0d7FEFFFFFFFFFFFFF;
	mov.f64 	%fd73, 0dFFEFFFFFFFFFFFFF;
	mov.f64 	%fd72, 0d0000000000000000;
	mov.f64 	%fd75, %fd72;
	@%p1 bra 	$L__BB2_7;
	add.s32 	%r18, %r1, %r2;
	max.s32 	%r19, %r12, %r18;
	setp.lt.s32 	%p2, %r18, %r12;
	selp.u32 	%r20, 1, 0, %p2;
	add.s32 	%r21, %r18, %r20;
	sub.s32 	%r22, %r19, %r21;
	div.u32 	%r23, %r22, %r2;
	add.s32 	%r3, %r23, %r20;
	and.b32  	%r24, %r3, 3;
	setp.eq.s32 	%p3, %r24, 3;
	mov.f64 	%fd73, 0dFFEFFFFFFFFFFFFF;
	mov.f64 	%fd74, 0d7FEFFFFFFFFFFFFF;
	mov.f64 	%fd75, 0d0000000000000000;
	mov.u32 	%r30, %r1;
	mov.f64 	%fd72, %fd75;
	@%p3 bra 	$L__BB2_4;
	add.s32 	%r25, %r3, 1;
	and.b32  	%r26, %r25, 3;
	neg.s32 	%r28, %r26;
	mov.f64 	%fd73, 0dFFEFFFFFFFFFFFFF;
	mov.f64 	%fd74, 0d7FEFFFFFFFFFFFFF;
	mov.f64 	%fd75, 0d0000000000000000;
	mov.u32 	%r30, %r1;
$L__BB2_3:
	.pragma "nounroll";
	mul.wide.s32 	%rd7, %r30, 8;
	add.s64 	%rd8, %rd1, %rd7;
	ld.global.f64 	%fd39, [%rd8];
	add.f64 	%fd72, %fd72, %fd39;
	max.f64 	%fd73, %fd73, %fd39;
	min.f64 	%fd74, %fd74, %fd39;
	fma.rn.f64 	%fd75, %fd39, %fd39, %fd75;
	add.s32 	%r30, %r30, %r2;
	add.s32 	%r28, %r28, 1;
	setp.ne.s32 	%p4, %r28, 0;
	@%p4 bra 	$L__BB2_3;
$L__BB2_4:
	setp.lt.u32 	%p5, %r3, 3;
	@%p5 bra 	$L__BB2_7;
	mul.wide.s32 	%rd11, %r2, 8;
	shl.b32 	%r27, %r2, 2;
$L__BB2_6:
	mul.wide.s32 	%rd9, %r30, 8;
	add.s64 	%rd10, %rd1, %rd9;
	ld.global.f64 	%fd40, [%rd10];
	add.f64 	%fd41, %fd72, %fd40;
	max.f64 	%fd42, %fd73, %fd40;
	min.f64 	%fd43, %fd74, %fd40;
	fma.rn.f64 	%fd44, %fd40, %fd40, %fd75;
	add.s64 	%rd12, %rd10, %rd11;
	ld.global.f64 	%fd45, [%rd12];
	add.f64 	%fd46, %fd41, %fd45;
	max.f64 	%fd47, %fd42, %fd45;
	min.f64 	%fd48, %fd43, %fd45;
	fma.rn.f64 	%fd49, %fd45, %fd45, %fd44;
	add.s64 	%rd13, %rd12, %rd11;
	ld.global.f64 	%fd50, [%rd13];
	add.f64 	%fd51, %fd46, %fd50;
	max.f64 	%fd52, %fd47, %fd50;
	min.f64 	%fd53, %fd48, %fd50;
	fma.rn.f64 	%fd54, %fd50, %fd50, %fd49;
	add.s64 	%rd14, %rd13, %rd11;
	ld.global.f64 	%fd55, [%rd14];
	add.f64 	%fd72, %fd51, %fd55;
	max.f64 	%fd73, %fd52, %fd55;
	min.f64 	%fd74, %fd53, %fd55;
	fma.rn.f64 	%fd75, %fd55, %fd55, %fd54;
	add.s32 	%r30, %r27, %r30;
	setp.lt.s32 	%p6, %r30, %r12;
	@%p6 bra 	$L__BB2_6;
$L__BB2_7:
	setp.ge.s32 	%p7, %r1, %r13;
	@%p7 bra 	$L__BB2_9;
	cvta.to.global.u64 	%rd15, %rd2;
	mul.wide.s32 	%rd16, %r1, 8;
	add.s64 	%rd17, %rd15, %rd16;
	st.global.f64 	[%rd17], %fd72;
	cvta.to.global.u64 	%rd18, %rd3;
	add.s64 	%rd19, %rd18, %rd16;
	st.global.f64 	[%rd19], %fd73;
	cvta.to.global.u64 	%rd20, %rd4;
	add.s64 	%rd21, %rd20, %rd16;
	st.global.f64 	[%rd21], %fd74;
	cvta.to.global.u64 	%rd22, %rd5;
	add.s64 	%rd23, %rd22, %rd16;
	st.global.f64 	[%rd23], %fd75;
$L__BB2_9:
	ret;

}


// ===== COMPILED SASS (sm_100) =====

	.target	sm_100

	.elftype	@"ET_EXEC"


//--------------------- .note.nv.tkinfo           --------------------------
	.section	.note.nv.tkinfo,"",@"SHT_NOTE"
	.sectionflags	@"SHF_NOTE_NV_TKINFO"
	.tkinfo
        /*0018*/ 	.word	0x00000002
        /*0030*/ 	.string	""
        /*0030*/ 	.string	"ptxas"
        /*0030*/ 	.string	"Cuda compilation tools, release 13.0, V13.0.88"
        /*0030*/ 	.string	"Build cuda_13.0.r13.0/compiler.36424714_0"
        /*0030*/ 	.string	"-arch sm_100 -m 64 "



//--------------------- .note.nv.cuinfo           --------------------------
	.section	.note.nv.cuinfo,"",@"SHT_NOTE"
	.sectionflags	@"SHF_NOTE_NV_CUINFO"
        /*0018*/ 	.short	0x0002
        /*001a*/ 	.short	0x0064
        /*001c*/ 	.short	0x0082
	.zero		2


//--------------------- .nv.info                  --------------------------
	.section	.nv.info,"",@"SHT_CUDA_INFO"
	.align	4


	//----- nvinfo : EIATTR_REGCOUNT
	.align		4
        /*0000*/ 	.byte	0x04, 0x2f
        /*0002*/ 	.short	(.L_1 - .L_0)
	.align		4
.L_0:
        /*0004*/ 	.word	index@(_Z16set_borders_zeroPdiii)
        /*0008*/ 	.word	0x0000000c


	//----- nvinfo : EIATTR_FRAME_SIZE
	.align		4
.L_1:
        /*000c*/ 	.byte	0x04, 0x11
        /*000e*/ 	.short	(.L_3 - .L_2)
	.align		4
.L_2:
        /*0010*/ 	.word	index@(_Z16set_borders_zeroPdiii)
        /*0014*/ 	.word	0x00000000


	//----- nvinfo : EIATTR_REGCOUNT
	.align		4
.L_3:
        /*0018*/ 	.byte	0x04, 0x2f
        /*001a*/ 	.short	(.L_5 - .L_4)
	.align		4
.L_4:
        /*001c*/ 	.word	index@(_Z13evolve_kernelPdS_ddddiii)
        /*0020*/ 	.word	0x00000028


	//----- nvinfo : EIATTR_FRAME_SIZE
	.align		4
.L_5:
        /*0024*/ 	.byte	0x04, 0x11
        /*0026*/ 	.short	(.L_7 - .L_6)
	.align		4
.L_6:
        /*0028*/ 	.word	index@($__internal_0_$__cuda_sm20_div_rn_f64_full)
        /*002c*/ 	.word	0x00000000


	//----- nvinfo : EIATTR_FRAME_SIZE
	.align		4
.L_7:
        /*0030*/ 	.byte	0x04, 0x11
        /*0032*/ 	.short	(.L_9 - .L_8)
	.align		4
.L_8:
        /*0034*/ 	.word	index@(_Z13evolve_kernelPdS_ddddiii)
        /*0038*/ 	.word	0x00000000


	//----- nvinfo : EIATTR_REGCOUNT
	.align		4
.L_9:
        /*003c*/ 	.byte	0x04, 0x2f
        /*003e*/ 	.short	(.L_11 - .L_10)
	.align		4
.L_10:
        /*0040*/ 	.word	index@(_Z20partial_stats_kernelPdS_S_S_S_ii)
        /*0044*/ 	.word	0x00000020


	//----- nvinfo : EIATTR_FRAME_SIZE
	.align		4
.L_11:
        /*0048*/ 	.byte	0x04, 0x11
        /*004a*/ 	.short	(.L_13 - .L_12)
	.align		4
.L_12:
        /*004c*/ 	.word	index@(_Z20partial_stats_kernelPdS_S_S_S_ii)
        /*0050*/ 	.word	0x00000000


	//----- nvinfo : EIATTR_MIN_STACK_SIZE
	.align		4
.L_13:
        /*0054*/ 	.byte	0x04, 0x12
        /*0056*/ 	.short	(.L_15 - .L_14)
	.align		4
.L_14:
        /*0058*/ 	.word	index@(_Z20partial_stats_kernelPdS_S_S_S_ii)
        /*005c*/ 	.word	0x00000000


	//----- nvinfo : EIATTR_MIN_STACK_SIZE
	.align		4
.L_15:
        /*0060*/ 	.byte	0x04, 0x12
        /*0062*/ 	.short	(.L_17 - .L_16)
	.align		4
.L_16:
        /*0064*/ 	.word	index@(_Z13evolve_kernelPdS_ddddiii)
        /*0068*/ 	.word	0x00000000


	//----- nvinfo : EIATTR_MIN_STACK_SIZE
	.align		4
.L_17:
        /*006c*/ 	.byte	0x04, 0x12
        /*006e*/ 	.short	(.L_19 - .L_18)
	.align		4
.L_18:
        /*0070*/ 	.word	index@(_Z16set_borders_zeroPdiii)
        /*0074*/ 	.word	0x00000000
.L_19:


//--------------------- .nv.compat                --------------------------
	.section	.nv.compat,"",@"SHT_CUDA_COMPAT_INFO"
	.align	4
        /*0000*/ 	.byte	0x02, 0x09, 0x00, 0x00, 0x02, 0x02, 0x01, 0x00, 0x02, 0x05, 0x05, 0x00, 0x03, 0x07, 0x01, 0x01
        /*0010*/ 	.byte	0x02, 0x03, 0x00, 0x00, 0x02, 0x06, 0x01, 0x00, 0x04, 0x0b, 0x08, 0x00, 0x01, 0x00, 0x00, 0x00
        /*0020*/ 	.byte	0x00, 0x00, 0x00, 0x00


//--------------------- .nv.info._Z20partial_stats_kernelPdS_S_S_S_ii --------------------------
	.section	.nv.info._Z20partial_stats_kernelPdS_S_S_S_ii,"",@"SHT_CUDA_INFO"
	.sectionflags	@""
	.align	4


	//----- nvinfo : EIATTR_CUDA_API_VERSION
	.align		4
        /*0000*/ 	.byte	0x04, 0x37
        /*0002*/ 	.short	(.L_21 - .L_20)
.L_20:
        /*0004*/ 	.word	0x00000082


	//----- nvinfo : EIATTR_KPARAM_INFO
	.align		4
.L_21:
        /*0008*/ 	.byte	0x04, 0x17
        /*000a*/ 	.short	(.L_23 - .L_22)
.L_22:
        /*000c*/ 	.word	0x00000000
        /*0010*/ 	.short	0x0006
        /*0012*/ 	.short	0x002c
        /*0014*/ 	.byte	0x00, 0xf0, 0x11, 0x00


	//----- nvinfo : EIATTR_KPARAM_INFO
	.align		4
.L_23:
        /*0018*/ 	.byte	0x04, 0x17
        /*001a*/ 	.short	(.L_25 - .L_24)
.L_24:
        /*001c*/ 	.word	0x00000000
        /*0020*/ 	.short	0x0005
        /*0022*/ 	.short	0x0028
        /*0024*/ 	.byte	0x00, 0xf0, 0x11, 0x00


	//----- nvinfo : EIATTR_KPARAM_INFO
	.align		4
.L_25:
        /*0028*/ 	.byte	0x04, 0x17
        /*002a*/ 	.short	(.L_27 - .L_26)
.L_26:
        /*002c*/ 	.word	0x00000000
        /*0030*/ 	.short	0x0004
        /*0032*/ 	.short	0x0020
        /*0034*/ 	.byte	0x00, 0xf5, 0x21, 0x00


	//----- nvinfo : EIATTR_KPARAM_INFO
	.align		4
.L_27:
        /*0038*/ 	.byte	0x04, 0x17
        /*003a*/ 	.short	(.L_29 - .L_28)
.L_28:
        /*003c*/ 	.word	0x00000000
        /*0040*/ 	.short	0x0003
        /*0042*/ 	.short	0x0018
        /*0044*/ 	.byte	0x00, 0xf5, 0x21, 0x00


	//----- nvinfo : EIATTR_KPARAM_INFO
	.align		4
.L_29:
        /*0048*/ 	.byte	0x04, 0x17
        /*004a*/ 	.short	(.L_31 - .L_30)
.L_30:
        /*004c*/ 	.word	0x00000000
        /*0050*/ 	.short	0x0002
        /*0052*/ 	.short	0x0010
        /*0054*/ 	.byte	0x00, 0xf5, 0x21, 0x00


	//----- nvinfo : EIATTR_KPARAM_INFO
	.align		4
.L_31:
        /*0058*/ 	.byte	0x04, 0x17
        /*005a*/ 	.short	(.L_33 - .L_32)
.L_32:
        /*005c*/ 	.word	0x00000000
        /*0060*/ 	.short	0x0001
        /*0062*/ 	.short	0x0008
        /*0064*/ 	.byte	0x00, 0xf5, 0x21, 0x00


	//----- nvinfo : EIATTR_KPARAM_INFO
	.align		4
.L_33:
        /*0068*/ 	.byte	0x04, 0x17
        /*006a*/ 	.short	(.L_35 - .L_34)
.L_34:
        /*006c*/ 	.word	0x00000000
        /*0070*/ 	.short	0x0000
        /*0072*/ 	.short	0x0000
        /*0074*/ 	.byte	0x00, 0xf5, 0x21, 0x00


	//----- nvinfo : EIATTR_SPARSE_MMA_MASK
	.align		4
.L_35:
        /*0078*/ 	.byte	0x03, 0x50
        /*007a*/ 	.short	0x0000


	//----- nvinfo : EIATTR_MAXREG_COUNT
	.align		4
        /*007c*/ 	.byte	0x03, 0x1b
        /*007e*/ 	.short	0x00ff


	//----- nvinfo : EIATTR_MERCURY_ISA_VERSION
	.align		4
        /*0080*/ 	.byte	0x03, 0x5f
        /*0082*/ 	.short	0x0101


	//----- nvinfo : EIATTR_VRC_CTA_INIT_COUNT
	.align		4
        /*0084*/ 	.byte	0x02, 0x4a
	.zero		1
	.zero		1


	//----- nvinfo : EIATTR_EXIT_INSTR_OFFSETS
	.align		4
        /*0088*/ 	.byte	0x04, 0x1c
        /*008a*/ 	.short	(.L_37 - .L_36)


	//   ....[0]....
.L_36:
        /*008c*/ 	.word	0x00000a90


	//   ....[1]....
        /*0090*/ 	.word	0x00000b60


	//----- nvinfo : EIATTR_CRS_STACK_SIZE
	.align		4
.L_37:
        /*0094*/ 	.byte	0x04, 0x1e
        /*0096*/ 	.short	(.L_39 - .L_38)
.L_38:
        /*0098*/ 	.word	0x00000000


	//----- nvinfo : EIATTR_CBANK_PARAM_SIZE
	.align		4
.L_39:
        /*009c*/ 	.byte	0x03, 0x19
        /*009e*/ 	.short	0x0030


	//----- nvinfo : EIATTR_PARAM_CBANK
	.align		4
        /*00a0*/ 	.byte	0x04, 0x0a
        /*00a2*/ 	.short	(.L_41 - .L_40)
	.align		4
.L_40:
        /*00a4*/ 	.word	index@(.nv.constant0._Z20partial_stats_kernelPdS_S_S_S_ii)
        /*00a8*/ 	.short	0x0380
        /*00aa*/ 	.short	0x0030


	//----- nvinfo : EIATTR_SW_WAR
	.align		4
.L_41:
        /*00ac*/ 	.byte	0x04, 0x36
        /*00ae*/ 	.short	(.L_43 - .L_42)
.L_42:
        /*00b0*/ 	.word	0x00000008
.L_43:


//--------------------- .nv.info._Z13evolve_kernelPdS_ddddiii --------------------------
	.section	.nv.info._Z13evolve_kernelPdS_ddddiii,"",@"SHT_CUDA_INFO"
	.sectionflags	@""
	.align	4


	//----- nvinfo : EIATTR_CUDA_API_VERSION
	.align		4
        /*0000*/ 	.byte	0x04, 0x37
        /*0002*/ 	.short	(.L_45 - .L_44)
.L_44:
        /*0004*/ 	.word	0x00000082


	//----- nvinfo : EIATTR_KPARAM_INFO
	.align		4
.L_45:
        /*0008*/ 	.byte	0x04, 0x17
        /*000a*/ 	.short	(.L_47 - .L_46)
.L_46:
        /*000c*/ 	.word	0x00000000
        /*0010*/ 	.short	0x0008
        /*0012*/ 	.short	0x0038
        /*0014*/ 	.byte	0x00, 0xf0, 0x11, 0x00


	//----- nvinfo : EIATTR_KPARAM_INFO
	.align		4
.L_47:
        /*0018*/ 	.byte	0x04, 0x17
        /*001a*/ 	.short	(.L_49 - .L_48)
.L_48:
        /*001c*/ 	.word	0x00000000
        /*0020*/ 	.short	0x0007
        /*0022*/ 	.short	0x0034
        /*0024*/ 	.byte	0x00, 0xf0, 0x11, 0x00


	//----- nvinfo : EIATTR_KPARAM_INFO
	.align		4
.L_49:
        /*0028*/ 	.byte	0x04, 0x17
        /*002a*/ 	.short	(.L_51 - .L_50)
.L_50:
        /*002c*/ 	.word	0x00000000
        /*0030*/ 	.short	0x0006
        /*0032*/ 	.short	0x0030
        /*0034*/ 	.byte	0x00, 0xf0, 0x11, 0x00


	//----- nvinfo : EIATTR_KPARAM_INFO
	.align		4
.L_51:
        /*0038*/ 	.byte	0x04, 0x17
        /*003a*/ 	.short	(.L_53 - .L_52)
.L_52:
        /*003c*/ 	.word	0x00000000
        /*0040*/ 	.short	0x0005
        /*0042*/ 	.short	0x0028
        /*0044*/ 	.byte	0x00, 0xf0, 0x21, 0x00


	//----- nvinfo : EIATTR_KPARAM_INFO
	.align		4
.L_53:
        /*0048*/ 	.byte	0x04, 0x17
        /*004a*/ 	.short	(.L_55 - .L_54)
.L_54:
        /*004c*/ 	.word	0x00000000
        /*0050*/ 	.short	0x0004
        /*0052*/ 	.short	0x0020
        /*0054*/ 	.byte	0x00, 0xf0, 0x21, 0x00


	//----- nvinfo : EIATTR_KPARAM_INFO
	.align		4
.L_55:
        /*0058*/ 	.byte	0x04, 0x17
        /*005a*/ 	.short	(.L_57 - .L_56)
.L_56:
        /*005c*/ 	.word	0x00000000
        /*0060*/ 	.short	0x0003
        /*0062*/ 	.short	0x0018
        /*0064*/ 	.byte	0x00, 0xf0, 0x21, 0x00


	//----- nvinfo : EIATTR_KPARAM_INFO
	.align		4
.L_57:
        /*0068*/ 	.byte	0x04, 0x17
        /*006a*/ 	.short	(.L_59 - .L_58)
.L_58:
        /*006c*/ 	.word	0x00000000
        /*0070*/ 	.short	0x0002
        /*0072*/ 	.short	0x0010
        /*0074*/ 	.byte	0x00, 0xf0, 0x21, 0x00


	//----- nvinfo : EIATTR_KPARAM_INFO
	.align		4
.L_59:
        /*0078*/ 	.byte	0x04, 0x17
        /*007a*/ 	.short	(.L_61 - .L_60)
.L_60:
        /*007c*/ 	.word	0x00000000
        /*0080*/ 	.short	0x0001
        /*0082*/ 	.short	0x0008
        /*0084*/ 	.byte	0x00, 0xf5, 0x21, 0x00


	//----- nvinfo : EIATTR_KPARAM_INFO
	.align		4
.L_61:
        /*0088*/ 	.byte	0x04, 0x17
        /*008a*/ 	.short	(.L_63 - .L_62)
.L_62:
        /*008c*/ 	.word	0x00000000
        /*0090*/ 	.short	0x0000
        /*0092*/ 	.short	0x0000
        /*0094*/ 	.byte	0x00, 0xf5, 0x21, 0x00


	//----- nvinfo : EIATTR_SPARSE_MMA_MASK
	.align		4
.L_63:
        /*0098*/ 	.byte	0x03, 0x50
        /*009a*/ 	.short	0x0000


	//----- nvinfo : EIATTR_MAXREG_COUNT
	.align		4
        /*009c*/ 	.byte	0x03, 0x1b
        /*009e*/ 	.short	0x00ff


	//----- nvinfo : EIATTR_MERCURY_ISA_VERSION
	.align		4
        /*00a0*/ 	.byte	0x03, 0x5f
        /*00a2*/ 	.short	0x0101


	//----- nvinfo : EIATTR_VRC_CTA_INIT_COUNT
	.align		4
        /*00a4*/ 	.byte	0x02, 0x4a
	.zero		1
	.zero		1


	//----- nvinfo : EIATTR_EXIT_INSTR_OFFSETS
	.align		4
        /*00a8*/ 	.byte	0x04, 0x1c
        /*00aa*/ 	.short	(.L_65 - .L_64)


	//   ....[0]....
.L_64:
        /*00ac*/ 	.word	0x00000180


	//   ....[1]....
        /*00b0*/ 	.word	0x00000a20


	//----- nvinfo : EIATTR_CRS_STACK_SIZE
	.align		4
.L_65:
        /*00b4*/ 	.byte	0x04, 0x1e
        /*00b6*/ 	.short	(.L_67 - .L_66)
.L_66:
        /*00b8*/ 	.word	0x00000000


	//----- nvinfo : EIATTR_CBANK_PARAM_SIZE
	.align		4
.L_67:
        /*00bc*/ 	.byte	0x03, 0x19
        /*00be*/ 	.short	0x003c


	//----- nvinfo : EIATTR_PARAM_CBANK
	.align		4
        /*00c0*/ 	.byte	0x04, 0x0a
        /*00c2*/ 	.short	(.L_69 - .L_68)
	.align		4
.L_68:
        /*00c4*/ 	.word	index@(.nv.constant0._Z13evolve_kernelPdS_ddddiii)
        /*00c8*/ 	.short	0x0380
        /*00ca*/ 	.short	0x003c


	//----- nvinfo : EIATTR_SW_WAR
	.align		4
.L_69:
        /*00cc*/ 	.byte	0x04, 0x36
        /*00ce*/ 	.short	(.L_71 - .L_70)
.L_70:
        /*00d0*/ 	.word	0x00000008
.L_71:


//--------------------- .nv.info._Z16set_borders_zeroPdiii --------------------------
	.section	.nv.info._Z16set_borders_zeroPdiii,"",@"SHT_CUDA_INFO"
	.sectionflags	@""
	.align	4


	//----- nvinfo : EIATTR_CUDA_API_VERSION
	.align		4
        /*0000*/ 	.byte	0x04, 0x37
        /*0002*/ 	.short	(.L_73 - .L_72)
.L_72:
        /*0004*/ 	.word	0x00000082


	//----- nvinfo : EIATTR_KPARAM_INFO
	.align		4
.L_73:
        /*0008*/ 	.byte	0x04, 0x17
        /*000a*/ 	.short	(.L_75 - .L_74)
.L_74:
        /*000c*/ 	.word	0x00000000
        /*0010*/ 	.short	0x0003
        /*0012*/ 	.short	0x0010
        /*0014*/ 	.byte	0x00, 0xf0, 0x11, 0x00


	//----- nvinfo : EIATTR_KPARAM_INFO
	.align		4
.L_75:
        /*0018*/ 	.byte	0x04, 0x17
        /*001a*/ 	.short	(.L_77 - .L_76)
.L_76:
        /*001c*/ 	.word	0x00000000
        /*0020*/ 	.short	0x0002
        /*0022*/ 	.short	0x000c
        /*0024*/ 	.byte	0x00, 0xf0, 0x11, 0x00


	//----- nvinfo : EIATTR_KPARAM_INFO
	.align		4
.L_77:
        /*0028*/ 	.byte	0x04, 0x17
        /*002a*/ 	.short	(.L_79 - .L_78)
.L_78:
        /*002c*/ 	.word	0x00000000
        /*0030*/ 	.short	0x0001
        /*0032*/ 	.short	0x0008
        /*0034*/ 	.byte	0x00, 0xf0, 0x11, 0x00


	//----- nvinfo : EIATTR_KPARAM_INFO
	.align		4
.L_79:
        /*0038*/ 	.byte	0x04, 0x17
        /*003a*/ 	.short	(.L_81 - .L_80)
.L_80:
        /*003c*/ 	.word	0x00000000
        /*0040*/ 	.short	0x0000
        /*0042*/ 	.short	0x0000
        /*0044*/ 	.byte	0x00, 0xf5, 0x21, 0x00


	//----- nvinfo : EIATTR_SPARSE_MMA_MASK
	.align		4
.L_81:
        /*0048*/ 	.byte	0x03, 0x50
        /*004a*/ 	.short	0x0000


	//----- nvinfo : EIATTR_MAXREG_COUNT
	.align		4
        /*004c*/ 	.byte	0x03, 0x1b
        /*004e*/ 	.short	0x00ff


	//----- nvinfo : EIATTR_MERCURY_ISA_VERSION
	.align		4
        /*0050*/ 	.byte	0x03, 0x5f
        /*0052*/ 	.short	0x0101


	//----- nvinfo : EIATTR_VRC_CTA_INIT_COUNT
	.align		4
        /*0054*/ 	.byte	0x02, 0x4a
	.zero		1
	.zero		1


	//----- nvinfo : EIATTR_EXIT_INSTR_OFFSETS
	.align		4
        /*0058*/ 	.byte	0x04, 0x1c
        /*005a*/ 	.short	(.L_83 - .L_82)


	//   ....[0]....
.L_82:
        /*005c*/ 	.word	0x000002b0


	//   ....[1]....
        /*0060*/ 	.word	0x00000330


	//----- nvinfo : EIATTR_CRS_STACK_SIZE
	.align		4
.L_83:
        /*0064*/ 	.byte	0x04, 0x1e
        /*0066*/ 	.short	(.L_85 - .L_84)
.L_84:
        /*0068*/ 	.word	0x00000000


	//----- nvinfo : EIATTR_CBANK_PARAM_SIZE
	.align		4
.L_85:
        /*006c*/ 	.byte	0x03, 0x19
        /*006e*/ 	.short	0x0014


	//----- nvinfo : EIATTR_PARAM_CBANK
	.align		4
        /*0070*/ 	.byte	0x04, 0x0a
        /*0072*/ 	.short	(.L_87 - .L_86)
	.align		4
.L_86:
        /*0074*/ 	.word	index@(.nv.constant0._Z16set_borders_zeroPdiii)
        /*0078*/ 	.short	0x0380
        /*007a*/ 	.short	0x0014


	//----- nvinfo : EIATTR_SW_WAR
	.align		4
.L_87:
        /*007c*/ 	.byte	0x04, 0x36
        /*007e*/ 	.short	(.L_89 - .L_88)
.L_88:
        /*0080*/ 	.word	0x00000008
.L_89:


//--------------------- .nv.callgraph             --------------------------
	.section	.nv.callgraph,"",@"SHT_CUDA_CALLGRAPH"
	.align	4
	.sectionentsize	8
	.align		4
        /*0000*/ 	.word	0x00000000
	.align		4
        /*0004*/ 	.word	0xffffffff
	.align		4
        /*0008*/ 	.word	0x00000000
	.align		4
        /*000c*/ 	.word	0xfffffffe
	.align		4
        /*0010*/ 	.word	0x00000000
	.align		4
        /*0014*/ 	.word	0xfffffffd
	.align		4
        /*0018*/ 	.word	0x00000000
	.align		4
        /*001c*/ 	.word	0xfffffffc


//--------------------- .text._Z20partial_stats_kernelPdS_S_S_S_ii --------------------------
	.section	.text._Z20partial_stats_kernelPdS_S_S_S_ii,"ax",@progbits
	.align	128
        .global         _Z20partial_stats_kernelPdS_S_S_S_ii
        .type           _Z20partial_stats_kernelPdS_S_S_S_ii,@function
        .size           _Z20partial_stats_kernelPdS_S_S_S_ii,(.L_x_25 - _Z20partial_stats_kernelPdS_S_S_S_ii)
        .other          _Z20partial_stats_kernelPdS_S_S_S_ii,@"STO_CUDA_ENTRY STV_DEFAULT"
_Z20partial_stats_kernelPdS_S_S_S_ii:
.text._Z20partial_stats_kernelPdS_S_S_S_ii:
[----:B------:R-:W-:Y:S01]  /*0000*/  LDC R1, c[0x0][0x37c] ;  /* 0x0000df00ff017b82 */ /* 0x000fe20000000800 */
[----:B------:R-:W0:Y:S07]  /*0010*/  S2R R3, SR_TID.X ;  /* 0x0000000000037919 */ /* 0x000e2e0000002100 */
[----:B------:R-:W0:Y:S01]  /*0020*/  S2UR UR6, SR_CTAID.X ;  /* 0x00000000000679c3 */ /* 0x000e220000002500 */
[----:B------:R-:W1:Y:S01]  /*0030*/  LDCU UR8, c[0x0][0x3a8] ;  /* 0x00007500ff0877ac */ /* 0x000e620008000800 */
[----:B------:R-:W-:Y:S01]  /*0040*/  BSSY.RECONVERGENT B0, `(.L_x_0) ;  /* 0x00000a2000007945 */ /* 0x000fe20003800200 */
[----:B------:R-:W-:Y:S01]  /*0050*/  IMAD.MOV.U32 R20, RZ, RZ, -0x1 ;  /* 0xffffffffff147424 */ /* 0x000fe200078e00ff */
[----:B------:R-:W-:Y:S01]  /*0060*/  CS2R R16, SRZ ;  /* 0x0000000000107805 */ /* 0x000fe2000001ff00 */
[----:B------:R-:W2:Y:S01]  /*0070*/  LDCU.64 UR4, c[0x0][0x358] ;  /* 0x00006b00ff0477ac */ /* 0x000ea20008000a00 */
[----:B------:R-:W-:Y:S01]  /*0080*/  IMAD.MOV.U32 R21, RZ, RZ, 0x7fefffff ;  /* 0x7fefffffff157424 */ /* 0x000fe200078e00ff */
[----:B------:R-:W-:Y:S01]  /*0090*/  CS2R R10, SRZ ;  /* 0x00000000000a7805 */ /* 0x000fe2000001ff00 */
[----:B------:R-:W0:Y:S01]  /*00a0*/  LDC R14, c[0x0][0x360] ;  /* 0x0000d800ff0e7b82 */ /* 0x000e220000000800 */
[----:B------:R-:W3:Y:S01]  /*00b0*/  LDCU UR7, c[0x0][0x370] ;  /* 0x00006e00ff0777ac */ /* 0x000ee20008000800 */
[----:B------:R-:W-:-:S02]  /*00c0*/  IMAD.MOV.U32 R18, RZ, RZ, -0x1 ;  /* 0xffffffffff127424 */ /* 0x000fc400078e00ff */
[----:B------:R-:W-:Y:S02]  /*00d0*/  IMAD.MOV.U32 R19, RZ, RZ, -0x100001 ;  /* 0xffefffffff137424 */ /* 0x000fe400078e00ff */
[C---:B0-----:R-:W-:Y:S02]  /*00e0*/  IMAD R0, R14.reuse, UR6, R3 ;  /* 0x000000060e007c24 */ /* 0x041fe4000f8e0203 */
[----:B---3--:R-:W-:-:S03]  /*00f0*/  IMAD R14, R14, UR7, RZ ;  /* 0x000000070e0e7c24 */ /* 0x008fc6000f8e02ff */
[----:B-1----:R-:W-:-:S13]  /*0100*/  ISETP.GE.AND P0, PT, R0, UR8, PT ;  /* 0x0000000800007c0c */ /* 0x002fda000bf06270 */
[----:B--2---:R-:W-:Y:S05]  /*0110*/  @P0 BRA `(.L_x_1) ;  /* 0x0000000800500947 */ /* 0x004fea0003800000 */
[----:B------:R-:W0:Y:S01]  /*0120*/  I2F.U32.RP R6, R14 ;  /* 0x0000000e00067306 */ /* 0x000e220000209000 */
[--C-:B------:R-:W-:Y:S01]  /*0130*/  IMAD.IADD R4, R0, 0x1, R14.reuse ;  /* 0x0000000100047824 */ /* 0x100fe200078e020e */
[----:B------:R-:W-:Y:S01]  /*0140*/  ISETP.NE.U32.AND P2, PT, R14, RZ, PT ;  /* 0x000000ff0e00720c */ /* 0x000fe20003f45070 */
[----:B------:R-:W-:Y:S01]  /*0150*/  IMAD.MOV R7, RZ, RZ, -R14 ;  /* 0x000000ffff077224 */ /* 0x000fe200078e0a0e */
[----:B------:R-:W-:Y:S01]  /*0160*/  BSSY.RECONVERGENT B1, `(.L_x_2) ;  /* 0x0000042000017945 */ /* 0x000fe20003800200 */
[----:B------:R-:W-:Y:S01]  /*0170*/  IMAD.MOV.U32 R15, RZ, RZ, R0 ;  /* 0x000000ffff0f7224 */ /* 0x000fe200078e0000 */
[C---:B------:R-:W-:Y:S01]  /*0180*/  ISETP.GE.AND P0, PT, R4.reuse, UR8, PT ;  /* 0x0000000804007c0c */ /* 0x040fe2000bf06270 */
[----:B------:R-:W-:Y:S01]  /*0190*/  IMAD.MOV.U32 R19, RZ, RZ, -0x100001 ;  /* 0xffefffffff137424 */ /* 0x000fe200078e00ff */
[----:B------:R-:W-:Y:S01]  /*01a0*/  VIMNMX R5, PT, PT, R4, UR8, !PT ;  /* 0x0000000804057c48 */ /* 0x000fe2000ffe0100 */
[----:B------:R-:W-:Y:S01]  /*01b0*/  IMAD.MOV.U32 R20, RZ, RZ, -0x1 ;  /* 0xffffffffff147424 */ /* 0x000fe200078e00ff */
[----:B------:R-:W-:Y:S01]  /*01c0*/  SEL R8, RZ, 0x1, P0 ;  /* 0x00000001ff087807 */ /* 0x000fe20000000000 */
[----:B------:R-:W-:Y:S01]  /*01d0*/  IMAD.MOV.U32 R21, RZ, RZ, 0x7fefffff ;  /* 0x7fefffffff157424 */ /* 0x000fe200078e00ff */
[----:B------:R-:W-:-:S02]  /*01e0*/  MOV R18, 0xffffffff ;  /* 0xffffffff00127802 */ /* 0x000fc40000000f00 */
[----:B------:R-:W-:Y:S02]  /*01f0*/  CS2R R10, SRZ ;  /* 0x00000000000a7805 */ /* 0x000fe4000001ff00 */
[----:B------:R-:W-:Y:S01]  /*0200*/  IADD3 R5, PT, PT, R5, -R4, -R8 ;  /* 0x8000000405057210 */ /* 0x000fe20007ffe808 */
[----:B0-----:R-:W0:Y:S01]  /*0210*/  MUFU.RCP R6, R6 ;  /* 0x0000000600067308 */ /* 0x001e220000001000 */
[----:B------:R-:W-:Y:S02]  /*0220*/  CS2R R16, SRZ ;  /* 0x0000000000107805 */ /* 0x000fe4000001ff00 */
[----:B0-----:R-:W-:-:S05]  /*0230*/  IADD3 R2, PT, PT, R6, 0xffffffe, RZ ;  /* 0x0ffffffe06027810 */ /* 0x001fca0007ffe0ff */
[----:B------:R0:W1:Y:S02]  /*0240*/  F2I.FTZ.U32.TRUNC.NTZ R3, R2 ;  /* 0x0000000200037305 */ /* 0x000064000021f000 */
[----:B0-----:R-:W-:Y:S02]  /*0250*/  IMAD.MOV.U32 R2, RZ, RZ, RZ ;  /* 0x000000ffff027224 */ /* 0x001fe400078e00ff */
[----:B-1----:R-:W-:-:S04]  /*0260*/  IMAD R7, R7, R3, RZ ;  /* 0x0000000307077224 */ /* 0x002fc800078e02ff */
[----:B------:R-:W-:-:S06]  /*0270*/  IMAD.HI.U32 R6, R3, R7, R2 ;  /* 0x0000000703067227 */ /* 0x000fcc00078e0002 */
[----:B------:R-:W-:Y:S02]  /*0280*/  IMAD.HI.U32 R3, R6, R5, RZ ;  /* 0x0000000506037227 */ /* 0x000fe400078e00ff */
[----:B------:R-:W0:Y:S02]  /*0290*/  LDC.64 R6, c[0x0][0x380] ;  /* 0x0000e000ff067b82 */ /* 0x000e240000000a00 */
[----:B------:R-:W-:-:S04]  /*02a0*/  IMAD.MOV R2, RZ, RZ, -R3 ;  /* 0x000000ffff027224 */ /* 0x000fc800078e0a03 */
[----:B------:R-:W-:-:S05]  /*02b0*/  IMAD R5, R14, R2, R5 ;  /* 0x000000020e057224 */ /* 0x000fca00078e0205 */
[----:B------:R-:W-:-:S13]  /*02c0*/  ISETP.GE.U32.AND P0, PT, R5, R14, PT ;  /* 0x0000000e0500720c */ /* 0x000fda0003f06070 */
[----:B------:R-:W-:Y:S01]  /*02d0*/  @P0 IADD3 R5, PT, PT, -R14, R5, RZ ;  /* 0x000000050e050210 */ /* 0x000fe20007ffe1ff */
[----:B------:R-:W-:-:S03]  /*02e0*/  @P0 VIADD R3, R3, 0x1 ;  /* 0x0000000103030836 */ /* 0x000fc60000000000 */
[----:B------:R-:W-:-:S13]  /*02f0*/  ISETP.GE.U32.AND P1, PT, R5, R14, PT ;  /* 0x0000000e0500720c */ /* 0x000fda0003f26070 */
[----:B------:R-:W-:Y:S01]  /*0300*/  @P1 VIADD R3, R3, 0x1 ;  /* 0x0000000103031836 */ /* 0x000fe20000000000 */
[----:B------:R-:W-:-:S05]  /*0310*/  @!P2 LOP3.LUT R3, RZ, R14, RZ, 0x33, !PT ;  /* 0x0000000eff03a212 */ /* 0x000fca00078e33ff */
[----:B------:R-:W-:-:S05]  /*0320*/  IMAD.IADD R8, R8, 0x1, R3 ;  /* 0x0000000108087824 */ /* 0x000fca00078e0203 */
[C---:B------:R-:W-:Y:S02]  /*0330*/  LOP3.LUT R2, R8.reuse, 0x3, RZ, 0xc0, !PT ;  /* 0x0000000308027812 */ /* 0x040fe400078ec0ff */
[----:B------:R-:W-:Y:S02]  /*0340*/  ISETP.GE.U32.AND P0, PT, R8, 0x3, PT ;  /* 0x000000030800780c */ /* 0x000fe40003f06070 */
[----:B------:R-:W-:-:S13]  /*0350*/  ISETP.NE.AND P1, PT, R2, 0x3, PT ;  /* 0x000000030200780c */ /* 0x000fda0003f25270 */
[----:B0-----:R-:W-:Y:S05]  /*0360*/  @!P1 BRA `(.L_x_3) ;  /* 0x0000000000849947 */ /* 0x001fea0003800000 */
[----:B------:R-:W0:Y:S01]  /*0370*/  LDC.64 R2, c[0x0][0x380] ;  /* 0x0000e000ff027b82 */ /* 0x000e220000000a00 */
[----:B------:R-:W-:Y:S01]  /*0380*/  VIADD R8, R8, 0x1 ;  /* 0x0000000108087836 */ /* 0x000fe20000000000 */
[----:B------:R-:W-:Y:S01]  /*0390*/  MOV R15, R0 ;  /* 0x00000000000f7202 */ /* 0x000fe20000000f00 */
[----:B------:R-:W-:Y:S01]  /*03a0*/  IMAD.MOV.U32 R18, RZ, RZ, -0x1 ;  /* 0xffffffffff127424 */ /* 0x000fe200078e00ff */
[----:B------:R-:W-:Y:S01]  /*03b0*/  CS2R R10, SRZ ;  /* 0x00000000000a7805 */ /* 0x000fe2000001ff00 */
[----:B------:R-:W-:Y:S01]  /*03c0*/  IMAD.MOV.U32 R19, RZ, RZ, -0x100001 ;  /* 0xffefffffff137424 */ /* 0x000fe200078e00ff */
[----:B------:R-:W-:Y:S01]  /*03d0*/  LOP3.LUT R8, R8, 0x3, RZ, 0xc0, !PT ;  /* 0x0000000308087812 */ /* 0x000fe200078ec0ff */
[----:B------:R-:W-:Y:S02]  /*03e0*/  IMAD.MOV.U32 R20, RZ, RZ, -0x1 ;  /* 0xffffffffff147424 */ /* 0x000fe400078e00ff */
[----:B------:R-:W-:Y:S01]  /*03f0*/  IMAD.MOV.U32 R21, RZ, RZ, 0x7fefffff ;  /* 0x7fefffffff157424 */ /* 0x000fe200078e00ff */
[----:B------:R-:W-:-:S07]  /*0400*/  IADD3 R8, PT, PT, -R8, RZ, RZ ;  /* 0x000000ff08087210 */ /* 0x000fce0007ffe1ff */
.L_x_4:
[----:B0-----:R-:W-:-:S06]  /*0410*/  IMAD.WIDE R4, R15, 0x8, R2 ;  /* 0x000000080f047825 */ /* 0x001fcc00078e0202 */
[----:B------:R-:W2:Y:S01]  /*0420*/  LDG.E.64 R4, desc[UR4][R4.64] ;  /* 0x0000000404047981 */ /* 0x000ea2000c1e1b00 */
[----:B------:R-:W-:Y:S01]  /*0430*/  IMAD.MOV.U32 R12, RZ, RZ, R19 ;  /* 0x000000ffff0c7224 */ /* 0x000fe200078e0013 */
[----:B------:R-:W-:Y:S01]  /*0440*/  IADD3 R15, PT, PT, R14, R15, RZ ;  /* 0x0000000f0e0f7210 */ /* 0x000fe20007ffe0ff */
[----:B------:R-:W-:Y:S02]  /*0450*/  IMAD.MOV.U32 R13, RZ, RZ, R18 ;  /* 0x000000ffff0d7224 */ /* 0x000fe400078e0012 */
[----:B------:R-:W-:Y:S02]  /*0460*/  VIADD R8, R8, 0x1 ;  /* 0x0000000108087836 */ /* 0x000fe40000000000 */
[----:B------:R-:W-:Y:S02]  /*0470*/  IMAD.MOV.U32 R22, RZ, RZ, R21 ;  /* 0x000000ffff167224 */ /* 0x000fe400078e0015 */
[----:B------:R-:W-:Y:S01]  /*0480*/  IMAD.MOV.U32 R23, RZ, RZ, R20 ;  /* 0x000000ffff177224 */ /* 0x000fe200078e0014 */
[C---:B--2---:R-:W-:Y:S01]  /*0490*/  DSETP.MAX.AND P4, P1, R4.reuse, R18, PT ;  /* 0x000000120400722a */ /* 0x044fe2000398f000 */
[----:B------:R-:W-:Y:S01]  /*04a0*/  IMAD.MOV.U32 R9, RZ, RZ, R5 ;  /* 0x000000ffff097224 */ /* 0x000fe200078e0005 */
[----:B------:R-:W-:Y:S01]  /*04b0*/  MOV R18, R4 ;  /* 0x0000000400127202 */ /* 0x000fe20000000f00 */
[----:B------:R-:W-:Y:S01]  /*04c0*/  DSETP.MIN.AND P2, P3, R4, R20, PT ;  /* 0x000000140400722a */ /* 0x000fe20003b40000 */
[----:B------:R-:W-:-:S02]  /*04d0*/  IMAD.MOV.U32 R20, RZ, RZ, R4 ;  /* 0x000000ffff147224 */ /* 0x000fc400078e0004 */
[----:B------:R-:W-:Y:S01]  /*04e0*/  SEL R18, R18, R13, P4 ;  /* 0x0000000d12127207 */ /* 0x000fe20002000000 */
[C---:B------:R-:W-:Y:S01]  /*04f0*/  DADD R16, R4.reuse, R16 ;  /* 0x0000000004107229 */ /* 0x040fe20000000010 */
[----:B------:R-:W-:Y:S01]  /*0500*/  FSEL R19, R9, R12, P4 ;  /* 0x0000000c09137208 */ /* 0x000fe20002000000 */
[----:B------:R-:W-:Y:S01]  /*0510*/  DFMA R10, R4, R4, R10 ;  /* 0x00000004040a722b */ /* 0x000fe2000000000a */
[----:B------:R-:W-:Y:S02]  /*0520*/  ISETP.NE.AND P4, PT, R8, RZ, PT ;  /* 0x000000ff0800720c */ /* 0x000fe40003f85270 */
[----:B------:R-:W-:Y:S02]  /*0530*/  FSEL R21, R5, R22, P2 ;  /* 0x0000001605157208 */ /* 0x000fe40001000000 */
[----:B------:R-:W-:Y:S02]  /*0540*/  SEL R20, R20, R23, P2 ;  /* 0x0000001714147207 */ /* 0x000fe40001000000 */
[----:B------:R-:W-:-:S02]  /*0550*/  @P1 LOP3.LUT R19, R12, 0x80000, RZ, 0xfc, !PT ;  /* 0x000800000c131812 */ /* 0x000fc400078efcff */
[----:B------:R-:W-:-:S05]  /*0560*/  @P3 LOP3.LUT R21, R22, 0x80000, RZ, 0xfc, !PT ;  /* 0x0008000016153812 */ /* 0x000fca00078efcff */
[----:B------:R-:W-:Y:S05]  /*0570*/  @P4 BRA `(.L_x_4) ;  /* 0xfffffffc00a44947 */ /* 0x000fea000383ffff */
.L_x_3:
[----:B------:R-:W-:Y:S05]  /*0580*/  BSYNC.RECONVERGENT B1 ;  /* 0x0000000000017941 */ /* 0x000fea0003800200 */
.L_x_2:
[----:B------:R-:W-:Y:S05]  /*0590*/  @!P0 BRA `(.L_x_1) ;  /* 0x0000000400308947 */ /* 0x000fea0003800000 */
.L_x_5:
[----:B------:R-:W-:-:S05]  /*05a0*/  IMAD.WIDE R28, R15, 0x8, R6 ;  /* 0x000000080f1c7825 */ /* 0x000fca00078e0206 */
[----:B------:R-:W2:Y:S01]  /*05b0*/  LDG.E.64 R12, desc[UR4][R28.64] ;  /* 0x000000041c0c7981 */ /* 0x000ea2000c1e1b00 */
[----:B------:R-:W-:-:S05]  /*05c0*/  IMAD.WIDE R24, R14, 0x8, R28 ;  /* 0x000000080e187825 */ /* 0x000fca00078e021c */
[----:B------:R0:W3:Y:S01]  /*05d0*/  LDG.E.64 R8, desc[UR4][R24.64] ;  /* 0x0000000418087981 */ /* 0x0000e2000c1e1b00 */
[----:B------:R-:W-:-:S05]  /*05e0*/  IMAD.WIDE R26, R14, 0x8, R24 ;  /* 0x000000080e1a7825 */ /* 0x000fca00078e0218 */
[----:B------:R-:W4:Y:S01]  /*05f0*/  LDG.E.64 R2, desc[UR4][R26.64] ;  /* 0x000000041a027981 */ /* 0x000f22000c1e1b00 */
[----:B------:R-:W-:-:S06]  /*0600*/  IMAD.WIDE R4, R14, 0x8, R26 ;  /* 0x000000080e047825 */ /* 0x000fcc00078e021a */
[----:B------:R-:W5:Y:S01]  /*0610*/  LDG.E.64 R4, desc[UR4][R4.64] ;  /* 0x0000000404047981 */ /* 0x000f62000c1e1b00 */
[----:B------:R-:W-:Y:S02]  /*0620*/  IMAD.MOV.U32 R23, RZ, RZ, R19 ;  /* 0x000000ffff177224 */ /* 0x000fe400078e0013 */
[----:B0-----:R-:W-:Y:S02]  /*0630*/  IMAD.MOV.U32 R25, RZ, RZ, R18 ;  /* 0x000000ffff197224 */ /* 0x001fe400078e0012 */
[----:B------:R-:W-:Y:S02]  /*0640*/  IMAD.MOV.U32 R22, RZ, RZ, R21 ;  /* 0x000000ffff167224 */ /* 0x000fe400078e0015 */
[----:B------:R-:W-:Y:S02]  /*0650*/  IMAD.MOV.U32 R29, RZ, RZ, R20 ;  /* 0x000000ffff1d7224 */ /* 0x000fe400078e0014 */
[----:B------:R-:W-:Y:S01]  /*0660*/  IMAD R15, R14, 0x4, R15 ;  /* 0x000000040e0f7824 */ /* 0x000fe200078e020f */
[----:B--2---:R-:W-:-:S02]  /*0670*/  DSETP.MAX.AND P1, P2, R12, R18, PT ;  /* 0x000000120c00722a */ /* 0x004fc40003a2f000 */
[C---:B------:R-:W-:Y:S01]  /*0680*/  DSETP.MIN.AND P3, P0, R12.reuse, R20, PT ;  /* 0x000000140c00722a */ /* 0x040fe20003860000 */
[-C--:B------:R-:W-:Y:S01]  /*0690*/  MOV R18, R13.reuse ;  /* 0x0000000d00127202 */ /* 0x080fe20000000f00 */
[--C-:B------:R-:W-:Y:S01]  /*06a0*/  IMAD.MOV.U32 R20, RZ, RZ, R12.reuse ;  /* 0x000000ffff147224 */ /* 0x100fe200078e000c */
[----:B------:R-:W-:Y:S01]  /*06b0*/  MOV R21, R13 ;  /* 0x0000000d00157202 */ /* 0x000fe20000000f00 */
[C---:B------:R-:W-:Y:S01]  /*06c0*/  DADD R16, R12.reuse, R16 ;  /* 0x000000000c107229 */ /* 0x040fe20000000010 */
[----:B------:R-:W-:Y:S01]  /*06d0*/  FSEL R19, R18, R23, P1 ;  /* 0x0000001712137208 */ /* 0x000fe20000800000 */
[----:B------:R-:W-:Y:S01]  /*06e0*/  IMAD.MOV.U32 R18, RZ, RZ, R12 ;  /* 0x000000ffff127224 */ /* 0x000fe200078e000c */
[----:B------:R-:W-:Y:S01]  /*06f0*/  FSEL R21, R21, R22, P3 ;  /* 0x0000001615157208 */ /* 0x000fe20001800000 */
[----:B------:R-:W-:Y:S01]  /*0700*/  DFMA R10, R12, R12, R10 ;  /* 0x0000000c0c0a722b */ /* 0x000fe2000000000a */
[----:B------:R-:W-:Y:S02]  /*0710*/  SEL R20, R20, R29, P3 ;  /* 0x0000001d14147207 */ /* 0x000fe40001800000 */
[----:B------:R-:W-:Y:S01]  /*0720*/  SEL R18, R18, R25, P1 ;  /* 0x0000001912127207 */ /* 0x000fe20000800000 */
[----:B---3--:R-:W-:Y:S01]  /*0730*/  DADD R16, R16, R8 ;  /* 0x0000000010107229 */ /* 0x008fe20000000008 */
[----:B------:R-:W-:Y:S01]  /*0740*/  @P2 LOP3.LUT R19, R23, 0x80000, RZ, 0xfc, !PT ;  /* 0x0008000017132812 */ /* 0x000fe200078efcff */
[----:B------:R-:W-:Y:S01]  /*0750*/  IMAD.MOV.U32 R23, RZ, RZ, R8 ;  /* 0x000000ffff177224 */ /* 0x000fe200078e0008 */
[----:B------:R-:W-:Y:S01]  /*0760*/  @P0 LOP3.LUT R21, R22, 0x80000, RZ, 0xfc, !PT ;  /* 0x0008000016150812 */ /* 0x000fe200078efcff */
[----:B------:R-:W-:Y:S01]  /*0770*/  IMAD.MOV.U32 R12, RZ, RZ, R18 ;  /* 0x000000ffff0c7224 */ /* 0x000fe200078e0012 */
[----:B------:R-:W-:Y:S01]  /*0780*/  DFMA R10, R8, R8, R10 ;  /* 0x00000008080a722b */ /* 0x000fe2000000000a */
[----:B------:R-:W-:Y:S01]  /*0790*/  IMAD.MOV.U32 R22, RZ, RZ, R20 ;  /* 0x000000ffff167224 */ /* 0x000fe200078e0014 */
[----:B------:R-:W-:-:S02]  /*07a0*/  DSETP.MAX.AND P1, P2, R18, R8, PT ;  /* 0x000000081200722a */ /* 0x000fc40003a2f000 */
[----:B------:R-:W-:Y:S01]  /*07b0*/  DSETP.MIN.AND P3, P0, R20, R8, PT ;  /* 0x000000081400722a */ /* 0x000fe20003860000 */
[--C-:B------:R-:W-:Y:S01]  /*07c0*/  IMAD.MOV.U32 R18, RZ, RZ, R9.reuse ;  /* 0x000000ffff127224 */ /* 0x100fe200078e0009 */
[----:B----4-:R-:W-:Y:S01]  /*07d0*/  DADD R16, R16, R2 ;  /* 0x0000000010107229 */ /* 0x010fe20000000002 */
[----:B------:R-:W-:Y:S01]  /*07e0*/  IMAD.MOV.U32 R20, RZ, RZ, R9 ;  /* 0x000000ffff147224 */ /* 0x000fe200078e0009 */
[----:B------:R-:W-:Y:S02]  /*07f0*/  DFMA R10, R2, R2, R10 ;  /* 0x00000002020a722b */ /* 0x000fe4000000000a */
[----:B------:R-:W-:Y:S02]  /*0800*/  FSEL R13, R19, R18, P1 ;  /* 0x00000012130d7208 */ /* 0x000fe40000800000 */
[----:B------:R-:W-:Y:S02]  /*0810*/  MOV R19, R8 ;  /* 0x0000000800137202 */ /* 0x000fe40000000f00 */
[----:B-----5:R-:W-:-:S02]  /*0820*/  DADD R16, R16, R4 ;  /* 0x0000000010107229 */ /* 0x020fc40000000004 */
[----:B------:R-:W-:Y:S01]  /*0830*/  SEL R12, R12, R19, P1 ;  /* 0x000000130c0c7207 */ /* 0x000fe20000800000 */
[----:B------:R-:W-:Y:S01]  /*0840*/  DFMA R10, R4, R4, R10 ;  /* 0x00000004040a722b */ /* 0x000fe2000000000a */
[----:B------:R-:W-:Y:S02]  /*0850*/  @P2 LOP3.LUT R13, R18, 0x80000, RZ, 0xfc, !PT ;  /* 0x00080000120d2812 */ /* 0x000fe400078efcff */
[----:B------:R-:W-:Y:S01]  /*0860*/  FSEL R19, R21, R20, P3 ;  /* 0x0000001415137208 */ /* 0x000fe20001800000 */
[----:B------:R-:W-:Y:S01]  /*0870*/  IMAD.MOV.U32 R8, RZ, RZ, R12 ;  /* 0x000000ffff087224 */ /* 0x000fe200078e000c */
[----:B------:R-:W-:Y:S02]  /*0880*/  SEL R18, R22, R23, P3 ;  /* 0x0000001716127207 */ /* 0x000fe40001800000 */
[----:B------:R-:W-:Y:S01]  /*0890*/  @P0 LOP3.LUT R19, R20, 0x80000, RZ, 0xfc, !PT ;  /* 0x0008000014130812 */ /* 0x000fe200078efcff */
[----:B------:R-:W-:Y:S01]  /*08a0*/  DSETP.MAX.AND P1, P2, R12, R2, PT ;  /* 0x000000020c00722a */ /* 0x000fe20003a2f000 */
[----:B------:R-:W-:Y:S01]  /*08b0*/  MOV R20, R3 ;  /* 0x0000000300147202 */ /* 0x000fe20000000f00 */
[----:B------:R-:W-:Y:S01]  /*08c0*/  IMAD.MOV.U32 R12, RZ, RZ, R18 ;  /* 0x000000ffff0c7224 */ /* 0x000fe200078e0012 */
[----:B------:R-:W-:-:S02]  /*08d0*/  MOV R21, R4 ;  /* 0x0000000400157202 */ /* 0x000fc40000000f00 */
[----:B------:R-:W-:Y:S01]  /*08e0*/  DSETP.MIN.AND P0, P3, R18, R2, PT ;  /* 0x000000021200722a */ /* 0x000fe20003b00000 */
[----:B------:R-:W-:Y:S01]  /*08f0*/  FSEL R9, R13, R20, P1 ;  /* 0x000000140d097208 */ /* 0x000fe20000800000 */
[----:B------:R-:W-:Y:S02]  /*0900*/  IMAD.MOV.U32 R13, RZ, RZ, R2 ;  /* 0x000000ffff0d7224 */ /* 0x000fe400078e0002 */
[----:B------:R-:W-:Y:S02]  /*0910*/  IMAD.MOV.U32 R18, RZ, RZ, R3 ;  /* 0x000000ffff127224 */ /* 0x000fe400078e0003 */
[----:B------:R-:W-:Y:S01]  /*0920*/  SEL R12, R12, R2, P0 ;  /* 0x000000020c0c7207 */ /* 0x000fe20000000000 */
[----:B------:R-:W-:Y:S01]  /*0930*/  IMAD.MOV.U32 R2, RZ, RZ, R5 ;  /* 0x000000ffff027224 */ /* 0x000fe200078e0005 */
[----:B------:R-:W-:Y:S02]  /*0940*/  SEL R8, R8, R13, P1 ;  /* 0x0000000d08087207 */ /* 0x000fe40000800000 */
[----:B------:R-:W-:Y:S01]  /*0950*/  @P2 LOP3.LUT R9, R20, 0x80000, RZ, 0xfc, !PT ;  /* 0x0008000014092812 */ /* 0x000fe200078efcff */
[----:B------:R-:W-:Y:S01]  /*0960*/  IMAD.MOV.U32 R20, RZ, RZ, R12 ;  /* 0x000000ffff147224 */ /* 0x000fe200078e000c */
[----:B------:R-:W-:Y:S01]  /*0970*/  FSEL R13, R19, R18, P0 ;  /* 0x00000012130d7208 */ /* 0x000fe20000000000 */
[----:B------:R-:W-:Y:S01]  /*0980*/  IMAD.MOV.U32 R19, RZ, RZ, R4 ;  /* 0x000000ffff137224 */ /* 0x000fe200078e0004 */
[----:B------:R-:W-:-:S02]  /*0990*/  @P3 LOP3.LUT R13, R18, 0x80000, RZ, 0xfc, !PT ;  /* 0x00080000120d3812 */ /* 0x000fc400078efcff */
[----:B------:R-:W-:Y:S01]  /*09a0*/  DSETP.MAX.AND P0, P1, R8, R4, PT ;  /* 0x000000040800722a */ /* 0x000fe2000390f000 */
[----:B------:R-:W-:-:S03]  /*09b0*/  MOV R18, R8 ;  /* 0x0000000800127202 */ /* 0x000fc60000000f00 */
[----:B------:R-:W-:Y:S02]  /*09c0*/  DSETP.MIN.AND P2, P3, R12, R4, PT ;  /* 0x000000040c00722a */ /* 0x000fe40003b40000 */
[----:B------:R-:W-:Y:S02]  /*09d0*/  SEL R18, R18, R19, P0 ;  /* 0x0000001312127207 */ /* 0x000fe40000000000 */
[----:B------:R-:W-:Y:S02]  /*09e0*/  FSEL R19, R9, R2, P0 ;  /* 0x0000000209137208 */ /* 0x000fe40000000000 */
[----:B------:R-:W-:Y:S02]  /*09f0*/  ISETP.GE.AND P0, PT, R15, UR8, PT ;  /* 0x000000080f007c0c */ /* 0x000fe4000bf06270 */
[----:B------:R-:W-:Y:S02]  /*0a00*/  FSEL R13, R13, R5, P2 ;  /* 0x000000050d0d7208 */ /* 0x000fe40001000000 */
[----:B------:R-:W-:-:S02]  /*0a10*/  SEL R20, R20, R21, P2 ;  /* 0x0000001514147207 */ /* 0x000fc40001000000 */
[----:B------:R-:W-:Y:S02]  /*0a20*/  @P1 LOP3.LUT R19, R2, 0x80000, RZ, 0xfc, !PT ;  /* 0x0008000002131812 */ /* 0x000fe400078efcff */
[----:B------:R-:W-:-:S05]  /*0a30*/  @P3 LOP3.LUT R13, R5, 0x80000, RZ, 0xfc, !PT ;  /* 0x00080000050d3812 */ /* 0x000fca00078efcff */
[----:B------:R-:W-:Y:S01]  /*0a40*/  IMAD.MOV.U32 R21, RZ, RZ, R13 ;  /* 0x000000ffff157224 */ /* 0x000fe200078e000d */
[----:B------:R-:W-:Y:S06]  /*0a50*/  @!P0 BRA `(.L_x_5) ;  /* 0xfffffff800d08947 */ /* 0x000fec000383ffff */
.L_x_1:
[----:B------:R-:W-:Y:S05]  /*0a60*/  BSYNC.RECONVERGENT B0 ;  /* 0x0000000000007941 */ /* 0x000fea0003800200 */
.L_x_0:
[----:B------:R-:W0:Y:S02]  /*0a70*/  LDCU UR6, c[0x0][0x3ac] ;  /* 0x00007580ff0677ac */ /* 0x000e240008000800 */
[----:B0-----:R-:W-:-:S13]  /*0a80*/  ISETP.GE.AND P0, PT, R0, UR6, PT ;  /* 0x0000000600007c0c */ /* 0x001fda000bf06270 */
[----:B------:R-:W-:Y:S05]  /*0a90*/  @P0 EXIT ;  /* 0x000000000000094d */ /* 0x000fea0003800000 */
[----:B------:R-:W0:Y:S08]  /*0aa0*/  LDC.64 R2, c[0x0][0x388] ;  /* 0x0000e200ff027b82 */ /* 0x000e300000000a00 */
[----:B------:R-:W1:Y:S08]  /*0ab0*/  LDC.64 R4, c[0x0][0x390] ;  /* 0x0000e400ff047b82 */ /* 0x000e700000000a00 */
[----:B------:R-:W2:Y:S08]  /*0ac0*/  LDC.64 R6, c[0x0][0x398] ;  /* 0x0000e600ff067b82 */ /* 0x000eb00000000a00 */
[----:B------:R-:W3:Y:S01]  /*0ad0*/  LDC.64 R8, c[0x0][0x3a0] ;  /* 0x0000e800ff087b82 */ /* 0x000ee20000000a00 */
[----:B0-----:R-:W-:-:S05]  /*0ae0*/  IMAD.WIDE R2, R0, 0x8, R2 ;  /* 0x0000000800027825 */ /* 0x001fca00078e0202 */
[----:B------:R-:W-:Y:S01]  /*0af0*/  STG.E.64 desc[UR4][R2.64], R16 ;  /* 0x0000001002007986 */ /* 0x000fe2000c101b04 */
[----:B-1----:R-:W-:-:S05]  /*0b00*/  IMAD.WIDE R4, R0, 0x8, R4 ;  /* 0x0000000800047825 */ /* 0x002fca00078e0204 */
[----:B------:R-:W-:Y:S01]  /*0b10*/  STG.E.64 desc[UR4][R4.64], R18 ;  /* 0x0000001204007986 */ /* 0x000fe2000c101b04 */
[----:B--2---:R-:W-:-:S05]  /*0b20*/  IMAD.WIDE R6, R0, 0x8, R6 ;  /* 0x0000000800067825 */ /* 0x004fca00078e0206 */
[----:B------:R-:W-:Y:S01]  /*0b30*/  STG.E.64 desc[UR4][R6.64], R20 ;  /* 0x0000001406007986 */ /* 0x000fe2000c101b04 */
[----:B---3--:R-:W-:-:S05]  /*0b40*/  IMAD.WIDE R8, R0, 0x8, R8 ;  /* 0x0000000800087825 */ /* 0x008fca00078e0208 */
[----:B------:R-:W-:Y:S01]  /*0b50*/  STG.E.64 desc[UR4][R8.64], R10 ;  /* 0x0000000a08007986 */ /* 0x000fe2000c101b04 */
[----:B------:R-:W-:Y:S05]  /*0b60*/  EXIT ;  /* 0x000000000000794d */ /* 0x000fea0003800000 */
.L_x_6:
[----:B------:R-:W-:-:S00]  /*0b70*/  BRA `(.L_x_6) ;  /* 0xfffffffc00fc7947 */ /* 0x000fc0000383ffff */
[----:B------:R-:W-:-:S00]  /*0b80*/  NOP ;  /* 0x0000000000007918 */ /* 0x000fc00000000000 */
[----:B------:R-:W-:-:S00]  /*0b90*/  NOP ;  /* 0x0000000000007918 */ /* 0x000fc00000000000 */
[----:B------:R-:W-:-:S00]  /*0ba0*/  NOP ;  /* 0x0000000000007918 */ /* 0x000fc00000000000 */
[----:B------:R-:W-:-:S00]  /*0bb0*/  NOP ;  /* 0x0000000000007918 */ /* 0x000fc00000000000 */
[----:B------:R-:W-:-:S00]  /*0bc0*/  NOP ;  /* 0x0000000000007918 */ /* 0x000fc00000000000 */
[----:B------:R-:W-:-:S00]  /*0bd0*/  NOP ;  /* 0x0000000000007918 */ /* 0x000fc00000000000 */
[----:B------:R-:W-:-:S00]  /*0be0*/  NOP ;  /* 0x0000000000007918 */ /* 0x000fc00000000000 */
[----:B------:R-:W-:-:S00]  /*0bf0*/  NOP ;  /* 0x0000000000007918 */ /* 0x000fc00000000000 */
.L_x_25:


//--------------------- .text._Z13evolve_kernelPdS_ddddiii --------------------------
	.section	.text._Z13evolve_kernelPdS_ddddiii,"ax",@progbits
	.align	128
        .global         _Z13evolve_kernelPdS_ddddiii
        .type           _Z13evolve_kernelPdS_ddddiii,@function
        .size           _Z13evolve_kernelPdS_ddddiii,(.L_x_24 - _Z13evolve_kernelPdS_ddddiii)
        .other          _Z13evolve_kernelPdS_ddddiii,@"STO_CUDA_ENTRY STV_DEFAULT"
_Z13evolve_kernelPdS_ddddiii:
.text._Z13evolve_kernelPdS_ddddiii:
[----:B------:R-:W-:Y:S01]  /*0000*/  LDC R1, c[0x0][0x37c] ;  /* 0x0000df00ff017b82 */ /* 0x000fe20000000800 */
[----:B------:R-:W0:Y:S07]  /*0010*/  S2R R2, SR_TID.Y ;  /* 0x0000000000027919 */ /* 0x000e2e0000002200 */
[----:B------:R-:W1:Y:S01]  /*0020*/  LDC R0, c[0x0][0x360] ;  /* 0x0000d800ff007b82 */ /* 0x000e620000000800 */
[----:B------:R-:W2:Y:S01]  /*0030*/  LDCU.64 UR4, c[0x0][0x3b0] ;  /* 0x00007600ff0477ac */ /* 0x000ea20008000a00 */
[----:B------:R-:W1:Y:S01]  /*0040*/  S2R R3, SR_TID.X ;  /* 0x0000000000037919 */ /* 0x000e620000002100 */
[----:B------:R-:W3:Y:S01]  /*0050*/  LDCU UR9, c[0x0][0x3b8] ;  /* 0x00007700ff0977ac */ /* 0x000ee20008000800 */
[----:B------:R-:W4:Y:S04]  /*0060*/  S2R R7, SR_TID.Z ;  /* 0x0000000000077919 */ /* 0x000f280000002300 */
[----:B------:R-:W0:Y:S08]  /*0070*/  S2UR UR7, SR_CTAID.Y ;  /* 0x00000000000779c3 */ /* 0x000e300000002600 */
[----:B------:R-:W0:Y:S01]  /*0080*/  LDC R5, c[0x0][0x364] ;  /* 0x0000d900ff057b82 */ /* 0x000e220000000800 */
[----:B--2---:R-:W-:-:S07]  /*0090*/  UIADD3 UR4, UPT, UPT, UR4, -0x1, URZ ;  /* 0xffffffff04047890 */ /* 0x004fce000fffe0ff */
[----:B------:R-:W1:Y:S08]  /*00a0*/  S2UR UR6, SR_CTAID.X ;  /* 0x00000000000679c3 */ /* 0x000e700000002500 */
[----:B------:R-:W4:Y:S08]  /*00b0*/  S2UR UR8, SR_CTAID.Z ;  /* 0x00000000000879c3 */ /* 0x000f300000002700 */
[----:B------:R-:W4:Y:S01]  /*00c0*/  LDC R6, c[0x0][0x368] ;  /* 0x0000da00ff067b82 */ /* 0x000f220000000800 */
[----:B0-----:R-:W-:-:S04]  /*00d0*/  IMAD R5, R5, UR7, R2 ;  /* 0x0000000705057c24 */ /* 0x001fc8000f8e0202 */
[----:B------:R-:W-:Y:S02]  /*00e0*/  VIADD R5, R5, 0x1 ;  /* 0x0000000105057836 */ /* 0x000fe40000000000 */
[----:B-1----:R-:W-:Y:S01]  /*00f0*/  IMAD R0, R0, UR6, R3 ;  /* 0x0000000600007c24 */ /* 0x002fe2000f8e0203 */
[----:B------:R-:W-:-:S03]  /*0100*/  UIADD3 UR6, UPT, UPT, UR5, -0x1, URZ ;  /* 0xffffffff05067890 */ /* 0x000fc6000fffe0ff */
[----:B------:R-:W-:-:S03]  /*0110*/  VIADD R0, R0, 0x1 ;  /* 0x0000000100007836 */ /* 0x000fc60000000000 */
[----:B------:R-:W-:Y:S01]  /*0120*/  ISETP.GE.AND P0, PT, R5, UR6, PT ;  /* 0x0000000605007c0c */ /* 0x000fe2000bf06270 */
[----:B---3--:R-:W-:-:S03]  /*0130*/  UIADD3 UR6, UPT, UPT, UR9, -0x1, URZ ;  /* 0xffffffff09067890 */ /* 0x008fc6000fffe0ff */
[----:B------:R-:W-:Y:S01]  /*0140*/  ISETP.GE.OR P0, PT, R0, UR4, P0 ;  /* 0x0000000400007c0c */ /* 0x000fe20008706670 */
[----:B----4-:R-:W-:-:S04]  /*0150*/  IMAD R6, R6, UR8, R7 ;  /* 0x0000000806067c24 */ /* 0x010fc8000f8e0207 */
[----:B------:R-:W-:-:S05]  /*0160*/  VIADD R8, R6, 0x1 ;  /* 0x0000000106087836 */ /* 0x000fca0000000000 */
[----:B------:R-:W-:-:S13]  /*0170*/  ISETP.GE.OR P0, PT, R8, UR6, P0 ;  /* 0x0000000608007c0c */ /* 0x000fda0008706670 */
[----:B------:R-:W-:Y:S05]  /*0180*/  @P0 EXIT ;  /* 0x000000000000094d */ /* 0x000fea0003800000 */
[----:B------:R-:W-:Y:S01]  /*0190*/  IMAD R10, R0, UR5, RZ ;  /* 0x00000005000a7c24 */ /* 0x000fe2000f8e02ff */
[----:B------:R-:W0:Y:S01]  /*01a0*/  LDCU.64 UR10, c[0x0][0x380] ;  /* 0x00007000ff0a77ac */ /* 0x000e220008000a00 */
[----:B------:R-:W1:Y:S01]  /*01b0*/  LDC.64 R16, c[0x0][0x380] ;  /* 0x0000e000ff107b82 */ /* 0x000e620000000a00 */
[C---:B------:R-:W-:Y:S02]  /*01c0*/  IMAD R32, R5.reuse, UR9, R8 ;  /* 0x0000000905207c24 */ /* 0x040fe4000f8e0208 */
[----:B------:R-:W-:Y:S01]  /*01d0*/  IMAD.IADD R7, R5, 0x1, R10 ;  /* 0x0000000105077824 */ /* 0x000fe200078e020a */
[----:B------:R-:W2:Y:S01]  /*01e0*/  LDCU.64 UR6, c[0x0][0x358] ;  /* 0x00006b00ff0677ac */ /* 0x000ea20008000a00 */
[----:B------:R-:W-:Y:S02]  /*01f0*/  VIADD R3, R10, UR5 ;  /* 0x000000050a037c36 */ /* 0x000fe40008000000 */
[----:B------:R-:W-:Y:S01]  /*0200*/  IMAD R7, R7, UR9, RZ ;  /* 0x0000000907077c24 */ /* 0x000fe2000f8e02ff */
[----:B------:R-:W3:Y:S01]  /*0210*/  LDCU UR4, c[0x0][0x39c] ;  /* 0x00007380ff0477ac */ /* 0x000ee20008000800 */
[----:B------:R-:W-:-:S03]  /*0220*/  IMAD R19, R3, UR9, R32 ;  /* 0x0000000903137c24 */ /* 0x000fc6000f8e0220 */
[----:B------:R-:W-:-:S04]  /*0230*/  IADD3 R11, P0, PT, R6, R7, RZ ;  /* 0x00000007060b7210 */ /* 0x000fc80007f1e0ff */
[----:B------:R-:W-:Y:S01]  /*0240*/  LEA.HI.X.SX32 R0, R7, RZ, 0x1, P0 ;  /* 0x000000ff07007211 */ /* 0x000fe200000f0eff */
[----:B------:R-:W-:-:S03]  /*0250*/  IMAD.SHL.U32 R9, R11, 0x8, RZ ;  /* 0x000000080b097824 */ /* 0x000fc600078e00ff */
[----:B------:R-:W-:Y:S02]  /*0260*/  SHF.L.U64.HI R11, R11, 0x3, R0 ;  /* 0x000000030b0b7819 */ /* 0x000fe40000010200 */
[----:B0-----:R-:W-:Y:S02]  /*0270*/  IADD3 R12, P0, PT, R9, UR10, RZ ;  /* 0x0000000a090c7c10 */ /* 0x001fe4000ff1e0ff */
[----:B------:R-:W-:Y:S02]  /*0280*/  IADD3 R0, PT, PT, RZ, -UR5, RZ ;  /* 0x80000005ff007c10 */ /* 0x000fe4000fffe0ff */
[----:B------:R-:W-:-:S03]  /*0290*/  IADD3.X R13, PT, PT, R11, UR11, RZ, P0, !PT ;  /* 0x0000000b0b0d7c10 */ /* 0x000fc600087fe4ff */
[----:B------:R-:W-:Y:S02]  /*02a0*/  IMAD R21, R0, 0x2, R3 ;  /* 0x0000000200157824 */ /* 0x000fe400078e0203 */
[----:B--2---:R-:W2:Y:S01]  /*02b0*/  LDG.E.64 R14, desc[UR6][R12.64+0x8] ;  /* 0x000008060c0e7981 */ /* 0x004ea2000c1e1b00 */
[----:B-1----:R-:W-:Y:S02]  /*02c0*/  IMAD.WIDE R2, R19, 0x8, R16 ;  /* 0x0000000813027825 */ /* 0x002fe400078e0210 */
[----:B------:R-:W0:Y:S02]  /*02d0*/  LDC.64 R18, c[0x0][0x398] ;  /* 0x0000e600ff127b82 */ /* 0x000e240000000a00 */
[----:B------:R-:W-:Y:S02]  /*02e0*/  IMAD R21, R21, UR9, R32 ;  /* 0x0000000915157c24 */ /* 0x000fe4000f8e0220 */
[----:B------:R-:W4:Y:S02]  /*02f0*/  LDG.E.64 R2, desc[UR6][R2.64] ;  /* 0x0000000602027981 */ /* 0x000f24000c1e1b00 */
[----:B------:R-:W-:-:S06]  /*0300*/  IMAD.WIDE R20, R21, 0x8, R16 ;  /* 0x0000000815147825 */ /* 0x000fcc00078e0210 */
[----:B------:R-:W5:Y:S01]  /*0310*/  LDG.E.64 R20, desc[UR6][R20.64] ;  /* 0x0000000614147981 */ /* 0x000f62000c1e1b00 */
[----:B---3--:R-:W0:Y:S01]  /*0320*/  MUFU.RCP64H R17, UR4 ;  /* 0x0000000400117d08 */ /* 0x008e220008001800 */
[----:B------:R-:W-:Y:S01]  /*0330*/  IMAD.MOV.U32 R16, RZ, RZ, 0x1 ;  /* 0x00000001ff107424 */ /* 0x000fe200078e00ff */
[----:B------:R-:W-:Y:S05]  /*0340*/  BSSY.RECONVERGENT B0, `(.L_x_7) ;  /* 0x0000019000007945 */ /* 0x000fea0003800200 */
[----:B0-----:R-:W-:-:S08]  /*0350*/  DFMA R22, R16, -R18, 1 ;  /* 0x3ff000001016742b */ /* 0x001fd00000000812 */
[----:B------:R-:W-:-:S08]  /*0360*/  DFMA R22, R22, R22, R22 ;  /* 0x000000161616722b */ /* 0x000fd00000000016 */
[----:B------:R-:W-:-:S08]  /*0370*/  DFMA R22, R16, R22, R16 ;  /* 0x000000161016722b */ /* 0x000fd00000000010 */
[----:B------:R-:W-:-:S08]  /*0380*/  DFMA R24, R22, -R18, 1 ;  /* 0x3ff000001618742b */ /* 0x000fd00000000812 */
[----:B------:R-:W-:Y:S02]  /*0390*/  DFMA R24, R22, R24, R22 ;  /* 0x000000181618722b */ /* 0x000fe40000000016 */
[----:B--2---:R-:W-:-:S08]  /*03a0*/  DADD R16, R14, R14 ;  /* 0x000000000e107229 */ /* 0x004fd0000000000e */
[----:B----4-:R-:W-:-:S08]  /*03b0*/  DADD R2, R2, -R16 ;  /* 0x0000000002027229 */ /* 0x010fd00000000810 */
[----:B-----5:R-:W-:-:S08]  /*03c0*/  DADD R20, R2, R20 ;  /* 0x0000000002147229 */ /* 0x020fd00000000014 */
[----:B------:R-:W-:Y:S02]  /*03d0*/  DMUL R2, R20, R24 ;  /* 0x0000001814027228 */ /* 0x000fe40000000000 */
[----:B------:R-:W-:-:S06]  /*03e0*/  FSETP.GEU.AND P1, PT, |R21|, 6.5827683646048100446e-37, PT ;  /* 0x036000001500780b */ /* 0x000fcc0003f2e200 */
[----:B------:R-:W-:-:S08]  /*03f0*/  DFMA R18, R2, -R18, R20 ;  /* 0x800000120212722b */ /* 0x000fd00000000014 */
[----:B------:R-:W-:-:S10]  /*0400*/  DFMA R2, R24, R18, R2 ;  /* 0x000000121802722b */ /* 0x000fd40000000002 */
[----:B------:R-:W-:-:S05]  /*0410*/  FFMA R0, RZ, UR4, R3 ;  /* 0x00000004ff007c23 */ /* 0x000fca0008000003 */
[----:B------:R-:W-:-:S13]  /*0420*/  FSETP.GT.AND P0, PT, |R0|, 1.469367938527859385e-39, PT ;  /* 0x001000000000780b */ /* 0x000fda0003f04200 */
[----:B------:R-:W-:Y:S05]  /*0430*/  @P0 BRA P1, `(.L_x_8) ;  /* 0x0000000000240947 */ /* 0x000fea0000800000 */
[----:B------:R-:W0:Y:S01]  /*0440*/  LDCU.64 UR4, c[0x0][0x398] ;  /* 0x00007300ff0477ac */ /* 0x000e220008000a00 */
[----:B------:R-:W-:Y:S01]  /*0450*/  IMAD.MOV.U32 R22, RZ, RZ, R20 ;  /* 0x000000ffff167224 */ /* 0x000fe200078e0014 */
[----:B------:R-:W-:Y:S01]  /*0460*/  MOV R4, 0x4b0 ;  /* 0x000004b000047802 */ /* 0x000fe20000000f00 */
[----:B------:R-:W-:Y:S02]  /*0470*/  IMAD.MOV.U32 R23, RZ, RZ, R21 ;  /* 0x000000ffff177224 */ /* 0x000fe400078e0015 */
[----:B0-----:R-:W-:Y:S01]  /*0480*/  IMAD.U32 R20, RZ, RZ, UR4 ;  /* 0x00000004ff147e24 */ /* 0x001fe2000f8e00ff */
[----:B------:R-:W-:-:S07]  /*0490*/  MOV R21, UR5 ;  /* 0x0000000500157c02 */ /* 0x000fce0008000f00 */
[----:B------:R-:W-:Y:S05]  /*04a0*/  CALL.REL.NOINC `($__internal_0_$__cuda_sm20_div_rn_f64_full) ;  /* 0x0000000400607944 */ /* 0x000fea0003c00000 */
[----:B------:R-:W-:Y:S02]  /*04b0*/  IMAD.MOV.U32 R2, RZ, RZ, R26 ;  /* 0x000000ffff027224 */ /* 0x000fe400078e001a */
[----:B------:R-:W-:-:S07]  /*04c0*/  IMAD.MOV.U32 R3, RZ, RZ, R27 ;  /* 0x000000ffff037224 */ /* 0x000fce00078e001b */
.L_x_8:
[----:B------:R-:W-:Y:S05]  /*04d0*/  BSYNC.RECONVERGENT B0 ;  /* 0x0000000000007941 */ /* 0x000fea0003800200 */
.L_x_7:
[----:B------:R-:W0:Y:S01]  /*04e0*/  LDC R4, c[0x0][0x3b8] ;  /* 0x0000ee00ff047b82 */ /* 0x000e220000000800 */
[----:B------:R-:W1:Y:S07]  /*04f0*/  LDCU UR4, c[0x0][0x3a4] ;  /* 0x00007480ff0477ac */ /* 0x000e6e0008000800 */
[----:B------:R-:W2:Y:S01]  /*0500*/  LDC.64 R18, c[0x0][0x380] ;  /* 0x0000e000ff127b82 */ /* 0x000ea20000000a00 */
[--C-:B0-----:R-:W-:Y:S02]  /*0510*/  IMAD R5, R5, R4, R4.reuse ;  /* 0x0000000405057224 */ /* 0x101fe400078e0204 */
[----:B------:R-:W-:-:S02]  /*0520*/  IMAD.MOV R0, RZ, RZ, -R4 ;  /* 0x000000ffff007224 */ /* 0x000fc400078e0a04 */
[----:B------:R-:W-:Y:S02]  /*0530*/  IMAD.IADD R21, R32, 0x1, R4 ;  /* 0x0000000120157824 */ /* 0x000fe400078e0204 */
[----:B------:R-:W-:Y:S02]  /*0540*/  IMAD R5, R0, 0x2, R5 ;  /* 0x0000000200057824 */ /* 0x000fe400078e0205 */
[----:B------:R-:W-:-:S03]  /*0550*/  IMAD R21, R10, R4, R21 ;  /* 0x000000040a157224 */ /* 0x000fc600078e0215 */
[----:B------:R-:W-:Y:S01]  /*0560*/  IADD3 R5, PT, PT, R8, R5, RZ ;  /* 0x0000000508057210 */ /* 0x000fe20007ffe0ff */
[----:B--2---:R-:W-:-:S04]  /*0570*/  IMAD.WIDE R20, R21, 0x8, R18 ;  /* 0x0000000815147825 */ /* 0x004fc800078e0212 */
[----:B------:R-:W-:Y:S02]  /*0580*/  IMAD R5, R10, R4, R5 ;  /* 0x000000040a057224 */ /* 0x000fe400078e0205 */
[----:B------:R-:W2:Y:S02]  /*0590*/  LDG.E.64 R20, desc[UR6][R20.64] ;  /* 0x0000000614147981 */ /* 0x000ea4000c1e1b00 */
[----:B------:R-:W-:Y:S02]  /*05a0*/  IMAD.WIDE R22, R5, 0x8, R18 ;  /* 0x0000000805167825 */ /* 0x000fe400078e0212 */
[----:B------:R-:W0:Y:S04]  /*05b0*/  LDC.64 R4, c[0x0][0x3a0] ;  /* 0x0000e800ff047b82 */ /* 0x000e280000000a00 */
[----:B------:R-:W3:Y:S01]  /*05c0*/  LDG.E.64 R22, desc[UR6][R22.64] ;  /* 0x0000000616167981 */ /* 0x000ee2000c1e1b00 */
[----:B-1----:R-:W0:Y:S01]  /*05d0*/  MUFU.RCP64H R19, UR4 ;  /* 0x0000000400137d08 */ /* 0x002e220008001800 */
[----:B------:R-:W-:Y:S01]  /*05e0*/  IMAD.MOV.U32 R18, RZ, RZ, 0x1 ;  /* 0x00000001ff127424 */ /* 0x000fe200078e00ff */
[----:B------:R-:W-:Y:S05]  /*05f0*/  BSSY.RECONVERGENT B0, `(.L_x_9) ;  /* 0x0000018000007945 */ /* 0x000fea0003800200 */
[----:B0-----:R-:W-:-:S08]  /*0600*/  DFMA R24, R18, -R4, 1 ;  /* 0x3ff000001218742b */ /* 0x001fd00000000804 */
[----:B------:R-:W-:-:S08]  /*0610*/  DFMA R24, R24, R24, R24 ;  /* 0x000000181818722b */ /* 0x000fd00000000018 */
[----:B------:R-:W-:Y:S02]  /*0620*/  DFMA R24, R18, R24, R18 ;  /* 0x000000181218722b */ /* 0x000fe40000000012 */
[----:B--2---:R-:W-:-:S06]  /*0630*/  DADD R18, -R16, R20 ;  /* 0x0000000010127229 */ /* 0x004fcc0000000114 */
[----:B------:R-:W-:Y:S02]  /*0640*/  DFMA R20, R24, -R4, 1 ;  /* 0x3ff000001814742b */ /* 0x000fe40000000804 */
[----:B---3--:R-:W-:-:S06]  /*0650*/  DADD R18, R18, R22 ;  /* 0x0000000012127229 */ /* 0x008fcc0000000016 */
[----:B------:R-:W-:-:S08]  /*0660*/  DFMA R20, R24, R20, R24 ;  /* 0x000000141814722b */ /* 0x000fd00000000018 */
[----:B------:R-:W-:Y:S01]  /*0670*/  DMUL R36, R18, R20 ;  /* 0x0000001412247228 */ /* 0x000fe20000000000 */
[----:B------:R-:W-:-:S07]  /*0680*/  FSETP.GEU.AND P1, PT, |R19|, 6.5827683646048100446e-37, PT ;  /* 0x036000001300780b */ /* 0x000fce0003f2e200 */
        /* <DEDUP_REMOVED lines=9> */
[----:B0-----:R-:W-:Y:S02]  /*0720*/  IMAD.U32 R20, RZ, RZ, UR4 ;  /* 0x00000004ff147e24 */ /* 0x001fe4000f8e00ff */
[----:B------:R-:W-:-:S07]  /*0730*/  IMAD.U32 R21, RZ, RZ, UR5 ;  /* 0x00000005ff157e24 */ /* 0x000fce000f8e00ff */
[----:B------:R-:W-:Y:S05]  /*0740*/  CALL.REL.NOINC `($__internal_0_$__cuda_sm20_div_rn_f64_full) ;  /* 0x0000000000b87944 */ /* 0x000fea0003c00000 */
[----:B------:R-:W-:Y:S01]  /*0750*/  MOV R36, R26 ;  /* 0x0000001a00247202 */ /* 0x000fe20000000f00 */
[----:B------:R-:W-:-:S07]  /*0760*/  IMAD.MOV.U32 R37, RZ, RZ, R27 ;  /* 0x000000ffff257224 */ /* 0x000fce00078e001b */
.L_x_10:
[----:B------:R-:W-:Y:S05]  /*0770*/  BSYNC.RECONVERGENT B0 ;  /* 0x0000000000007941 */ /* 0x000fea0003800200 */
.L_x_9:
[----:B------:R-:W0:Y:S01]  /*0780*/  LDC.64 R4, c[0x0][0x380] ;  /* 0x0000e000ff047b82 */ /* 0x000e220000000a00 */
[----:B------:R-:W-:Y:S01]  /*0790*/  IMAD.IADD R7, R6, 0x1, R7 ;  /* 0x0000000106077824 */ /* 0x000fe200078e0207 */
[----:B------:R-:W2:Y:S01]  /*07a0*/  LDG.E.64 R12, desc[UR6][R12.64+0x10] ;  /* 0x000010060c0c7981 */ /* 0x000ea2000c1e1b00 */
[----:B------:R-:W1:Y:S05]  /*07b0*/  LDCU UR4, c[0x0][0x3ac] ;  /* 0x00007580ff0477ac */ /* 0x000e6a0008000800 */
[----:B------:R-:W3:Y:S01]  /*07c0*/  LDC.64 R20, c[0x0][0x3a8] ;  /* 0x0000ea00ff147b82 */ /* 0x000ee20000000a00 */
[----:B0-----:R-:W-:-:S06]  /*07d0*/  IMAD.WIDE R4, R7, 0x8, R4 ;  /* 0x0000000807047825 */ /* 0x001fcc00078e0204 */
[----:B------:R-:W4:Y:S01]  /*07e0*/  LDG.E.64 R4, desc[UR6][R4.64] ;  /* 0x0000000604047981 */ /* 0x000f22000c1e1b00 */
[----:B-1----:R-:W3:Y:S01]  /*07f0*/  MUFU.RCP64H R7, UR4 ;  /* 0x0000000400077d08 */ /* 0x002ee20008001800 */
[----:B------:R-:W-:Y:S01]  /*0800*/  IMAD.MOV.U32 R6, RZ, RZ, 0x1 ;  /* 0x00000001ff067424 */ /* 0x000fe200078e00ff */
[----:B------:R-:W-:Y:S05]  /*0810*/  BSSY.RECONVERGENT B0, `(.L_x_11) ;  /* 0x0000018000007945 */ /* 0x000fea0003800200 */
[----:B---3--:R-:W-:-:S08]  /*0820*/  DFMA R18, R6, -R20, 1 ;  /* 0x3ff000000612742b */ /* 0x008fd00000000814 */
[----:B------:R-:W-:-:S08]  /*0830*/  DFMA R18, R18, R18, R18 ;  /* 0x000000121212722b */ /* 0x000fd00000000012 */
[----:B------:R-:W-:-:S08]  /*0840*/  DFMA R18, R6, R18, R6 ;  /* 0x000000120612722b */ /* 0x000fd00000000006 */
[----:B------:R-:W-:-:S08]  /*0850*/  DFMA R6, R18, -R20, 1 ;  /* 0x3ff000001206742b */ /* 0x000fd00000000814 */
[----:B------:R-:W-:Y:S02]  /*0860*/  DFMA R6, R18, R6, R18 ;  /* 0x000000061206722b */ /* 0x000fe40000000012 */
[----:B--2---:R-:W-:-:S08]  /*0870*/  DADD R16, -R16, R12 ;  /* 0x0000000010107229 */ /* 0x004fd0000000010c */
[----:B----4-:R-:W-:-:S08]  /*0880*/  DADD R16, R16, R4 ;  /* 0x0000000010107229 */ /* 0x010fd00000000004 */
        /* <DEDUP_REMOVED lines=10> */
[----:B------:R-:W-:Y:S01]  /*0930*/  IMAD.MOV.U32 R23, RZ, RZ, R17 ;  /* 0x000000ffff177224 */ /* 0x000fe200078e0011 */
[----:B0-----:R-:W-:Y:S01]  /*0940*/  MOV R20, UR4 ;  /* 0x0000000400147c02 */ /* 0x001fe20008000f00 */
[----:B------:R-:W-:-:S07]  /*0950*/  IMAD.U32 R21, RZ, RZ, UR5 ;  /* 0x00000005ff157e24 */ /* 0x000fce000f8e00ff */
[----:B------:R-:W-:Y:S05]  /*0960*/  CALL.REL.NOINC `($__internal_0_$__cuda_sm20_div_rn_f64_full) ;  /* 0x0000000000307944 */ /* 0x000fea0003c00000 */
[----:B------:R-:W-:Y:S02]  /*0970*/  IMAD.MOV.U32 R4, RZ, RZ, R26 ;  /* 0x000000ffff047224 */ /* 0x000fe400078e001a */
[----:B------:R-:W-:-:S07]  /*0980*/  IMAD.MOV.U32 R5, RZ, RZ, R27 ;  /* 0x000000ffff057224 */ /* 0x000fce00078e001b */
.L_x_12:
[----:B------:R-:W-:Y:S05]  /*0990*/  BSYNC.RECONVERGENT B0 ;  /* 0x0000000000007941 */ /* 0x000fea0003800200 */
.L_x_11:
[----:B------:R-:W0:Y:S01]  /*09a0*/  LDCU.64 UR8, c[0x0][0x388] ;  /* 0x00007100ff0877ac */ /* 0x000e220008000a00 */
[----:B------:R-:W-:Y:S01]  /*09b0*/  DADD R2, R36, R2 ;  /* 0x0000000024027229 */ /* 0x000fe20000000002 */
[----:B------:R-:W1:Y:S07]  /*09c0*/  LDCU.64 UR4, c[0x0][0x390] ;  /* 0x00007200ff0477ac */ /* 0x000e6e0008000a00 */
[----:B------:R-:W-:Y:S01]  /*09d0*/  DADD R2, R2, R4 ;  /* 0x0000000002027229 */ /* 0x000fe20000000004 */
[----:B0-----:R-:W-:-:S07]  /*09e0*/  IADD3 R4, P0, PT, R9, UR8, RZ ;  /* 0x0000000809047c10 */ /* 0x001fce000ff1e0ff */
[----:B-1----:R-:W-:Y:S01]  /*09f0*/  DFMA R2, R2, UR4, R14 ;  /* 0x0000000402027c2b */ /* 0x002fe2000800000e */
[----:B------:R-:W-:-:S06]  /*0a00*/  IADD3.X R5, PT, PT, R11, UR9, RZ, P0, !PT ;  /* 0x000000090b057c10 */ /* 0x000fcc00087fe4ff */
[----:B------:R-:W-:Y:S01]  /*0a10*/  STG.E.64 desc[UR6][R4.64+0x8], R2 ;  /* 0x0000080204007986 */ /* 0x000fe2000c101b06 */
[----:B------:R-:W-:Y:S05]  /*0a20*/  EXIT ;  /* 0x000000000000794d */ /* 0x000fea0003800000 */
        .weak           $__internal_0_$__cuda_sm20_div_rn_f64_full
        .type           $__internal_0_$__cuda_sm20_div_rn_f64_full,@function
        .size           $__internal_0_$__cuda_sm20_div_rn_f64_full,(.L_x_24 - $__internal_0_$__cuda_sm20_div_rn_f64_full)
$__internal_0_$__cuda_sm20_div_rn_f64_full:
[C---:B------:R-:W-:Y:S01]  /*0a30*/  FSETP.GEU.AND P0, PT, |R21|.reuse, 1.469367938527859385e-39, PT ;  /* 0x001000001500780b */ /* 0x040fe20003f0e200 */
[----:B------:R-:W-:Y:S01]  /*0a40*/  IMAD.MOV.U32 R24, RZ, RZ, 0x1 ;  /* 0x00000001ff187424 */ /* 0x000fe200078e00ff */
[----:B------:R-:W-:Y:S01]  /*0a50*/  LOP3.LUT R18, R21, 0x800fffff, RZ, 0xc0, !PT ;  /* 0x800fffff15127812 */ /* 0x000fe200078ec0ff */
[----:B------:R-:W-:Y:S01]  /*0a60*/  BSSY.RECONVERGENT B1, `(.L_x_13) ;  /* 0x0000054000017945 */ /* 0x000fe20003800200 */
[C---:B------:R-:W-:Y:S02]  /*0a70*/  FSETP.GEU.AND P2, PT, |R23|.reuse, 1.469367938527859385e-39, PT ;  /* 0x001000001700780b */ /* 0x040fe40003f4e200 */
[----:B------:R-:W-:Y:S01]  /*0a80*/  LOP3.LUT R19, R18, 0x3ff00000, RZ, 0xfc, !PT ;  /* 0x3ff0000012137812 */ /* 0x000fe200078efcff */
[----:B------:R-:W-:Y:S01]  /*0a90*/  IMAD.MOV.U32 R18, RZ, RZ, R20 ;  /* 0x000000ffff127224 */ /* 0x000fe200078e0014 */
[----:B------:R-:W-:Y:S02]  /*0aa0*/  LOP3.LUT R34, R23, 0x7ff00000, RZ, 0xc0, !PT ;  /* 0x7ff0000017227812 */ /* 0x000fe400078ec0ff */
[----:B------:R-:W-:-:S02]  /*0ab0*/  MOV R0, 0x1ca00000 ;  /* 0x1ca0000000007802 */ /* 0x000fc40000000f00 */
[----:B------:R-:W-:Y:S01]  /*0ac0*/  LOP3.LUT R33, R21, 0x7ff00000, RZ, 0xc0, !PT ;  /* 0x7ff0000015217812 */ /* 0x000fe200078ec0ff */
[----:B------:R-:W-:-:S03]  /*0ad0*/  @!P0 DMUL R18, R20, 8.98846567431157953865e+307 ;  /* 0x7fe0000014128828 */ /* 0x000fc60000000000 */
[C---:B------:R-:W-:Y:S02]  /*0ae0*/  ISETP.GE.U32.AND P1, PT, R34.reuse, R33, PT ;  /* 0x000000212200720c */ /* 0x040fe40003f26070 */
[----:B------:R-:W-:Y:S01]  /*0af0*/  @!P2 LOP3.LUT R29, R21, 0x7ff00000, RZ, 0xc0, !PT ;  /* 0x7ff00000151da812 */ /* 0x000fe200078ec0ff */
[----:B------:R-:W0:Y:S03]  /*0b00*/  MUFU.RCP64H R25, R19 ;  /* 0x0000001300197308 */ /* 0x000e260000001800 */
[----:B------:R-:W-:Y:S02]  /*0b10*/  @!P2 ISETP.GE.U32.AND P3, PT, R34, R29, PT ;  /* 0x0000001d2200a20c */ /* 0x000fe40003f66070 */
[----:B------:R-:W-:Y:S02]  /*0b20*/  @!P0 LOP3.LUT R33, R19, 0x7ff00000, RZ, 0xc0, !PT ;  /* 0x7ff0000013218812 */ /* 0x000fe400078ec0ff */
[----:B------:R-:W-:-:S04]  /*0b30*/  @!P2 SEL R29, R0, 0x63400000, !P3 ;  /* 0x63400000001da807 */ /* 0x000fc80005800000 */
[----:B------:R-:W-:-:S04]  /*0b40*/  @!P2 LOP3.LUT R30, R29, 0x80000000, R23, 0xf8, !PT ;  /* 0x800000001d1ea812 */ /* 0x000fc800078ef817 */
[----:B------:R-:W-:Y:S01]  /*0b50*/  @!P2 LOP3.LUT R31, R30, 0x100000, RZ, 0xfc, !PT ;  /* 0x001000001e1fa812 */ /* 0x000fe200078efcff */
[----:B------:R-:W-:Y:S01]  /*0b60*/  @!P2 IMAD.MOV.U32 R30, RZ, RZ, RZ ;  /* 0x000000ffff1ea224 */ /* 0x000fe200078e00ff */
[----:B0-----:R-:W-:-:S08]  /*0b70*/  DFMA R26, R24, -R18, 1 ;  /* 0x3ff00000181a742b */ /* 0x001fd00000000812 */
[----:B------:R-:W-:-:S08]  /*0b80*/  DFMA R26, R26, R26, R26 ;  /* 0x0000001a1a1a722b */ /* 0x000fd0000000001a */
[----:B------:R-:W-:Y:S01]  /*0b90*/  DFMA R26, R24, R26, R24 ;  /* 0x0000001a181a722b */ /* 0x000fe20000000018 */
[----:B------:R-:W-:Y:S01]  /*0ba0*/  SEL R25, R0, 0x63400000, !P1 ;  /* 0x6340000000197807 */ /* 0x000fe20004800000 */
[----:B------:R-:W-:-:S03]  /*0bb0*/  IMAD.MOV.U32 R24, RZ, RZ, R22 ;  /* 0x000000ffff187224 */ /* 0x000fc600078e0016 */
[----:B------:R-:W-:-:S03]  /*0bc0*/  LOP3.LUT R25, R25, 0x800fffff, R23, 0xf8, !PT ;  /* 0x800fffff19197812 */ /* 0x000fc600078ef817 */
[----:B------:R-:W-:-:S03]  /*0bd0*/  DFMA R28, R26, -R18, 1 ;  /* 0x3ff000001a1c742b */ /* 0x000fc60000000812 */
[----:B------:R-:W-:-:S05]  /*0be0*/  @!P2 DFMA R24, R24, 2, -R30 ;  /* 0x400000001818a82b */ /* 0x000fca000000081e */
[----:B------:R-:W-:-:S05]  /*0bf0*/  DFMA R28, R26, R28, R26 ;  /* 0x0000001c1a1c722b */ /* 0x000fca000000001a */
[----:B------:R-:W-:-:S03]  /*0c00*/  @!P2 LOP3.LUT R34, R25, 0x7ff00000, RZ, 0xc0, !PT ;  /* 0x7ff000001922a812 */ /* 0x000fc600078ec0ff */
[----:B------:R-:W-:Y:S02]  /*0c10*/  DMUL R26, R28, R24 ;  /* 0x000000181c1a7228 */ /* 0x000fe40000000000 */
[----:B------:R-:W-:-:S05]  /*0c20*/  VIADD R35, R34, 0xffffffff ;  /* 0xffffffff22237836 */ /* 0x000fca0000000000 */
[----:B------:R-:W-:Y:S01]  /*0c30*/  ISETP.GT.U32.AND P0, PT, R35, 0x7feffffe, PT ;  /* 0x7feffffe2300780c */ /* 0x000fe20003f04070 */
[----:B------:R-:W-:Y:S01]  /*0c40*/  VIADD R35, R33, 0xffffffff ;  /* 0xffffffff21237836 */ /* 0x000fe20000000000 */
[----:B------:R-:W-:-:S04]  /*0c50*/  DFMA R30, R26, -R18, R24 ;  /* 0x800000121a1e722b */ /* 0x000fc80000000018 */
[----:B------:R-:W-:-:S04]  /*0c60*/  ISETP.GT.U32.OR P0, PT, R35, 0x7feffffe, P0 ;  /* 0x7feffffe2300780c */ /* 0x000fc80000704470 */
[----:B------:R-:W-:-:S09]  /*0c70*/  DFMA R30, R28, R30, R26 ;  /* 0x0000001e1c1e722b */ /* 0x000fd2000000001a */
[----:B------:R-:W-:Y:S05]  /*0c80*/  @P0 BRA `(.L_x_14) ;  /* 0x0000000000700947 */ /* 0x000fea0003800000 */
[----:B------:R-:W-:Y:S02]  /*0c90*/  LOP3.LUT R26, R23, 0x7ff00000, RZ, 0xc0, !PT ;  /* 0x7ff00000171a7812 */ /* 0x000fe400078ec0ff */
[----:B------:R-:W-:-:S04]  /*0ca0*/  LOP3.LUT R23, R21, 0x7ff00000, RZ, 0xc0, !PT ;  /* 0x7ff0000015177812 */ /* 0x000fc800078ec0ff */
[CC--:B------:R-:W-:Y:S02]  /*0cb0*/  VIADDMNMX R22, R26.reuse, -R23.reuse, 0xb9600000, !PT ;  /* 0xb96000001a167446 */ /* 0x0c0fe40007800917 */
[----:B------:R-:W-:Y:S02]  /*0cc0*/  ISETP.GE.U32.AND P0, PT, R26, R23, PT ;  /* 0x000000171a00720c */ /* 0x000fe40003f06070 */
[----:B------:R-:W-:Y:S02]  /*0cd0*/  VIMNMX R22, PT, PT, R22, 0x46a00000, PT ;  /* 0x46a0000016167848 */ /* 0x000fe40003fe0100 */
[----:B------:R-:W-:-:S05]  /*0ce0*/  SEL R23, R0, 0x63400000, !P0 ;  /* 0x6340000000177807 */ /* 0x000fca0004000000 */
[----:B------:R-:W-:Y:S02]  /*0cf0*/  IMAD.IADD R0, R22, 0x1, -R23 ;  /* 0x0000000116007824 */ /* 0x000fe400078e0a17 */
[----:B------:R-:W-:-:S03]  /*0d00*/  IMAD.MOV.U32 R22, RZ, RZ, RZ ;  /* 0x000000ffff167224 */ /* 0x000fc600078e00ff */
[----:B------:R-:W-:-:S06]  /*0d10*/  IADD3 R23, PT, PT, R0, 0x7fe00000, RZ ;  /* 0x7fe0000000177810 */ /* 0x000fcc0007ffe0ff */
[----:B------:R-:W-:-:S10]  /*0d20*/  DMUL R26, R30, R22 ;  /* 0x000000161e1a7228 */ /* 0x000fd40000000000 */
[----:B------:R-:W-:-:S13]  /*0d30*/  FSETP.GTU.AND P0, PT, |R27|, 1.469367938527859385e-39, PT ;  /* 0x001000001b00780b */ /* 0x000fda0003f0c200 */
[----:B------:R-:W-:Y:S05]  /*0d40*/  @P0 BRA `(.L_x_15) ;  /* 0x0000000000940947 */ /* 0x000fea0003800000 */
[----:B------:R-:W-:Y:S01]  /*0d50*/  DFMA R18, R30, -R18, R24 ;  /* 0x800000121e12722b */ /* 0x000fe20000000018 */
[----:B------:R-:W-:-:S09]  /*0d60*/  IMAD.MOV.U32 R22, RZ, RZ, RZ ;  /* 0x000000ffff167224 */ /* 0x000fd200078e00ff */
[C---:B------:R-:W-:Y:S02]  /*0d70*/  FSETP.NEU.AND P0, PT, R19.reuse, RZ, PT ;  /* 0x000000ff1300720b */ /* 0x040fe40003f0d000 */
[----:B------:R-:W-:-:S04]  /*0d80*/  LOP3.LUT R21, R19, 0x80000000, R21, 0x48, !PT ;  /* 0x8000000013157812 */ /* 0x000fc800078e4815 */
[----:B------:R-:W-:-:S07]  /*0d90*/  LOP3.LUT R23, R21, R23, RZ, 0xfc, !PT ;  /* 0x0000001715177212 */ /* 0x000fce00078efcff */
[----:B------:R-:W-:Y:S05]  /*0da0*/  @!P0 BRA `(.L_x_15) ;  /* 0x00000000007c8947 */ /* 0x000fea0003800000 */
[----:B------:R-:W-:Y:S01]  /*0db0*/  IMAD.MOV R19, RZ, RZ, -R0 ;  /* 0x000000ffff137224 */ /* 0x000fe200078e0a00 */
[----:B------:R-:W-:Y:S01]  /*0dc0*/  DMUL.RP R22, R30, R22 ;  /* 0x000000161e167228 */ /* 0x000fe20000008000 */
[----:B------:R-:W-:-:S06]  /*0dd0*/  IMAD.MOV.U32 R18, RZ, RZ, RZ ;  /* 0x000000ffff127224 */ /* 0x000fcc00078e00ff */
[----:B------:R-:W-:-:S03]  /*0de0*/  DFMA R18, R26, -R18, R30 ;  /* 0x800000121a12722b */ /* 0x000fc6000000001e */
[----:B------:R-:W-:-:S03]  /*0df0*/  LOP3.LUT R21, R23, R21, RZ, 0x3c, !PT ;  /* 0x0000001517157212 */ /* 0x000fc600078e3cff */
[----:B------:R-:W-:-:S04]  /*0e00*/  IADD3 R18, PT, PT, -R0, -0x43300000, RZ ;  /* 0xbcd0000000127810 */ /* 0x000fc80007ffe1ff */
[----:B------:R-:W-:-:S04]  /*0e10*/  FSETP.NEU.AND P0, PT, |R19|, R18, PT ;  /* 0x000000121300720b */ /* 0x000fc80003f0d200 */
[----:B------:R-:W-:Y:S02]  /*0e20*/  FSEL R26, R22, R26, !P0 ;  /* 0x0000001a161a7208 */ /* 0x000fe40004000000 */
[----:B------:R-:W-:Y:S01]  /*0e30*/  FSEL R27, R21, R27, !P0 ;  /* 0x0000001b151b7208 */ /* 0x000fe20004000000 */
[----:B------:R-:W-:Y:S06]  /*0e40*/  BRA `(.L_x_15) ;  /* 0x0000000000547947 */ /* 0x000fec0003800000 */
.L_x_14:
[----:B------:R-:W-:-:S14]  /*0e50*/  DSETP.NAN.AND P0, PT, R22, R22, PT ;  /* 0x000000161600722a */ /* 0x000fdc0003f08000 */
[----:B------:R-:W-:Y:S05]  /*0e60*/  @P0 BRA `(.L_x_16) ;  /* 0x0000000000440947 */ /* 0x000fea0003800000 */
[----:B------:R-:W-:-:S14]  /*0e70*/  DSETP.NAN.AND P0, PT, R20, R20, PT ;  /* 0x000000141400722a */ /* 0x000fdc0003f08000 */
[----:B------:R-:W-:Y:S05]  /*0e80*/  @P0 BRA `(.L_x_17) ;  /* 0x0000000000300947 */ /* 0x000fea0003800000 */
[----:B------:R-:W-:Y:S01]  /*0e90*/  ISETP.NE.AND P0, PT, R34, R33, PT ;  /* 0x000000212200720c */ /* 0x000fe20003f05270 */
[----:B------:R-:W-:Y:S01]  /*0ea0*/  IMAD.MOV.U32 R27, RZ, RZ, -0x80000 ;  /* 0xfff80000ff1b7424 */ /* 0x000fe200078e00ff */
[----:B------:R-:W-:-:S11]  /*0eb0*/  MOV R26, 0x0 ;  /* 0x00000000001a7802 */ /* 0x000fd60000000f00 */
[----:B------:R-:W-:Y:S05]  /*0ec0*/  @!P0 BRA `(.L_x_15) ;  /* 0x0000000000348947 */ /* 0x000fea0003800000 */
[----:B------:R-:W-:Y:S02]  /*0ed0*/  ISETP.NE.AND P0, PT, R34, 0x7ff00000, PT ;  /* 0x7ff000002200780c */ /* 0x000fe40003f05270 */
[----:B------:R-:W-:Y:S02]  /*0ee0*/  LOP3.LUT R27, R23, 0x80000000, R21, 0x48, !PT ;  /* 0x80000000171b7812 */ /* 0x000fe400078e4815 */
[----:B------:R-:W-:-:S13]  /*0ef0*/  ISETP.EQ.OR P0, PT, R33, RZ, !P0 ;  /* 0x000000ff2100720c */ /* 0x000fda0004702670 */
[----:B------:R-:W-:Y:S01]  /*0f00*/  @P0 LOP3.LUT R0, R27, 0x7ff00000, RZ, 0xfc, !PT ;  /* 0x7ff000001b000812 */ /* 0x000fe200078efcff */
[----:B------:R-:W-:Y:S02]  /*0f10*/  @!P0 IMAD.MOV.U32 R26, RZ, RZ, RZ ;  /* 0x000000ffff1a8224 */ /* 0x000fe400078e00ff */
[----:B------:R-:W-:Y:S02]  /*0f20*/  @P0 IMAD.MOV.U32 R26, RZ, RZ, RZ ;  /* 0x000000ffff1a0224 */ /* 0x000fe400078e00ff */
[----:B------:R-:W-:Y:S01]  /*0f30*/  @P0 IMAD.MOV.U32 R27, RZ, RZ, R0 ;  /* 0x000000ffff1b0224 */ /* 0x000fe200078e0000 */
[----:B------:R-:W-:Y:S06]  /*0f40*/  BRA `(.L_x_15) ;  /* 0x0000000000147947 */ /* 0x000fec0003800000 */
.L_x_17:
[----:B------:R-:W-:Y:S02]  /*0f50*/  LOP3.LUT R27, R21, 0x80000, RZ, 0xfc, !PT ;  /* 0x00080000151b7812 */ /* 0x000fe400078efcff */
[----:B------:R-:W-:Y:S01]  /*0f60*/  MOV R26, R20 ;  /* 0x00000014001a7202 */ /* 0x000fe20000000f00 */
[----:B------:R-:W-:Y:S06]  /*0f70*/  BRA `(.L_x_15) ;  /* 0x0000000000087947 */ /* 0x000fec0003800000 */
.L_x_16:
[----:B------:R-:W-:Y:S01]  /*0f80*/  LOP3.LUT R27, R23, 0x80000, RZ, 0xfc, !PT ;  /* 0x00080000171b7812 */ /* 0x000fe200078efcff */
[----:B------:R-:W-:-:S07]  /*0f90*/  IMAD.MOV.U32 R26, RZ, RZ, R22 ;  /* 0x000000ffff1a7224 */ /* 0x000fce00078e0016 */
.L_x_15:
[----:B------:R-:W-:Y:S05]  /*0fa0*/  BSYNC.RECONVERGENT B1 ;  /* 0x0000000000017941 */ /* 0x000fea0003800200 */
.L_x_13:
[----:B------:R-:W-:Y:S02]  /*0fb0*/  IMAD.MOV.U32 R18, RZ, RZ, R4 ;  /* 0x000000ffff127224 */ /* 0x000fe400078e0004 */
[----:B------:R-:W-:-:S04]  /*0fc0*/  IMAD.MOV.U32 R19, RZ, RZ, 0x0 ;  /* 0x00000000ff137424 */ /* 0x000fc800078e00ff */
[----:B------:R-:W-:Y:S05]  /*0fd0*/  RET.REL.NODEC R18 `(_Z13evolve_kernelPdS_ddddiii) ;  /* 0xfffffff012087950 */ /* 0x000fea0003c3ffff */
.L_x_18:
        /* <DEDUP_REMOVED lines=10> */
.L_x_24:


//--------------------- .text._Z16set_borders_zeroPdiii --------------------------
	.section	.text._Z16set_borders_zeroPdiii,"ax",@progbits
	.align	128
        .global         _Z16set_borders_zeroPdiii
        .type           _Z16set_borders_zeroPdiii,@function
        .size           _Z16set_borders_zeroPdiii,(.L_x_27 - _Z16set_borders_zeroPdiii)
        .other          _Z16set_borders_zeroPdiii,@"STO_CUDA_ENTRY STV_DEFAULT"
_Z16set_borders_zeroPdiii:
.text._Z16set_borders_zeroPdiii:
[----:B------:R-:W-:Y:S01]  /*0000*/  LDC R1, c[0x0][0x37c] ;  /* 0x0000df00ff017b82 */ /* 0x000fe20000000800 */
[----:B------:R-:W0:Y:S07]  /*0010*/  S2R R4, SR_TID.Y ;  /* 0x0000000000047919 */ /* 0x000e2e0000002200 */
[----:B------:R-:W1:Y:S01]  /*0020*/  LDC R7, c[0x0][0x360] ;  /* 0x0000d800ff077b82 */ /* 0x000e620000000800 */
[----:B------:R-:W2:Y:S01]  /*0030*/  LDCU UR8, c[0x0][0x38c] ;  /* 0x00007180ff0877ac */ /* 0x000ea20008000800 */
[----:B------:R-:W-:Y:S01]  /*0040*/  BSSY.RECONVERGENT B0, `(.L_x_19) ;  /* 0x000001a000007945 */ /* 0x000fe20003800200 */
[----:B------:R-:W1:Y:S01]  /*0050*/  S2R R2, SR_TID.X ;  /* 0x0000000000027919 */ /* 0x000e620000002100 */
[----:B------:R-:W3:Y:S04]  /*0060*/  LDCU UR9, c[0x0][0x388] ;  /* 0x00007100ff0977ac */ /* 0x000ee80008000800 */
[----:B------:R-:W0:Y:S01]  /*0070*/  S2UR UR5, SR_CTAID.Y ;  /* 0x00000000000579c3 */ /* 0x000e220000002600 */
[----:B------:R-:W4:Y:S07]  /*0080*/  LDCU.64 UR6, c[0x0][0x358] ;  /* 0x00006b00ff0677ac */ /* 0x000f2e0008000a00 */
[----:B------:R-:W0:Y:S08]  /*0090*/  LDC R9, c[0x0][0x364] ;  /* 0x0000d900ff097b82 */ /* 0x000e300000000800 */
[----:B------:R-:W1:Y:S08]  /*00a0*/  S2UR UR4, SR_CTAID.X ;  /* 0x00000000000479c3 */ /* 0x000e700000002500 */
[----:B------:R-:W5:Y:S01]  /*00b0*/  LDC R0, c[0x0][0x390] ;  /* 0x0000e400ff007b82 */ /* 0x000f620000000800 */
[----:B0-----:R-:W-:-:S05]  /*00c0*/  IMAD R9, R9, UR5, R4 ;  /* 0x0000000509097c24 */ /* 0x001fca000f8e0204 */
[----:B--2---:R-:W-:Y:S01]  /*00d0*/  ISETP.GE.AND P0, PT, R9, UR8, PT ;  /* 0x0000000809007c0c */ /* 0x004fe2000bf06270 */
[----:B-1----:R-:W-:-:S05]  /*00e0*/  IMAD R7, R7, UR4, R2 ;  /* 0x0000000407077c24 */ /* 0x002fca000f8e0202 */
[----:B---3--:R-:W-:Y:S02]  /*00f0*/  ISETP.GE.OR P0, PT, R7, UR9, P0 ;  /* 0x0000000907007c0c */ /* 0x008fe40008706670 */
[----:B-----5:R-:W-:-:S04]  /*0100*/  ISETP.GE.AND P1, PT, R9, R0, PT ;  /* 0x000000000900720c */ /* 0x020fc80003f26270 */
[C---:B------:R-:W-:Y:S02]  /*0110*/  ISETP.GE.OR P2, PT, R7.reuse, UR8, P1 ;  /* 0x0000000807007c0c */ /* 0x040fe40008f46670 */
[----:B------:R-:W-:-:S11]  /*0120*/  ISETP.GE.OR P1, PT, R7, UR9, P1 ;  /* 0x0000000907007c0c */ /* 0x000fd60008f26670 */
[----:B----4-:R-:W-:Y:S05]  /*0130*/  @P2 BRA `(.L_x_20) ;  /* 0x0000000000282947 */ /* 0x010fea0003800000 */
[----:B------:R-:W0:Y:S01]  /*0140*/  LDCU UR4, c[0x0][0x388] ;  /* 0x00007100ff0477ac */ /* 0x000e220008000800 */
[----:B------:R-:W1:Y:S01]  /*0150*/  LDC.64 R2, c[0x0][0x380] ;  /* 0x0000e000ff027b82 */ /* 0x000e620000000a00 */
[----:B------:R-:W-:Y:S01]  /*0160*/  IMAD R5, R7, R0, R9 ;  /* 0x0000000007057224 */ /* 0x000fe200078e0209 */
[----:B0-----:R-:W-:-:S04]  /*0170*/  UIADD3 UR4, UPT, UPT, UR4, -0x1, URZ ;  /* 0xffffffff04047890 */ /* 0x001fc8000fffe0ff */
[----:B------:R-:W-:Y:S01]  /*0180*/  UIMAD UR4, UR4, UR8, URZ ;  /* 0x00000008040472a4 */ /* 0x000fe2000f8e02ff */
[----:B-1----:R-:W-:-:S05]  /*0190*/  IMAD.WIDE R2, R5, 0x8, R2 ;  /* 0x0000000805027825 */ /* 0x002fca00078e0202 */
[----:B------:R-:W-:Y:S01]  /*01a0*/  IMAD R5, R0, UR4, RZ ;  /* 0x0000000400057c24 */ /* 0x000fe2000f8e02ff */
[----:B------:R0:W-:Y:S03]  /*01b0*/  STG.E.64 desc[UR6][R2.64], RZ ;  /* 0x000000ff02007986 */ /* 0x0001e6000c101b06 */
[----:B------:R-:W-:-:S05]  /*01c0*/  IMAD.WIDE R4, R5, 0x8, R2 ;  /* 0x0000000805047825 */ /* 0x000fca00078e0202 */
[----:B------:R0:W-:Y:S02]  /*01d0*/  STG.E.64 desc[UR6][R4.64], RZ ;  /* 0x000000ff04007986 */ /* 0x0001e4000c101b06 */
.L_x_20:
[----:B------:R-:W-:Y:S05]  /*01e0*/  BSYNC.RECONVERGENT B0 ;  /* 0x0000000000007941 */ /* 0x000fea0003800200 */
.L_x_19:
[----:B------:R-:W-:Y:S04]  /*01f0*/  BSSY.RECONVERGENT B0, `(.L_x_21) ;  /* 0x000000b000007945 */ /* 0x000fe80003800200 */
[----:B------:R-:W-:Y:S05]  /*0200*/  @P1 BRA `(.L_x_22) ;  /* 0x0000000000241947 */ /* 0x000fea0003800000 */
[----:B0-----:R-:W0:Y:S01]  /*0210*/  LDC.64 R2, c[0x0][0x380] ;  /* 0x0000e000ff027b82 */ /* 0x001e220000000a00 */
[----:B------:R-:W-:Y:S01]  /*0220*/  IMAD R4, R7, UR8, RZ ;  /* 0x0000000807047c24 */ /* 0x000fe2000f8e02ff */
[----:B------:R-:W-:-:S03]  /*0230*/  UIADD3 UR4, UPT, UPT, UR8, -0x1, URZ ;  /* 0xffffffff08047890 */ /* 0x000fc6000fffe0ff */
[----:B------:R-:W-:-:S04]  /*0240*/  IMAD R5, R4, R0, R9 ;  /* 0x0000000004057224 */ /* 0x000fc800078e0209 */
[----:B0-----:R-:W-:-:S04]  /*0250*/  IMAD.WIDE R2, R5, 0x8, R2 ;  /* 0x0000000805027825 */ /* 0x001fc800078e0202 */
[----:B------:R-:W-:Y:S01]  /*0260*/  IMAD R5, R0, UR4, RZ ;  /* 0x0000000400057c24 */ /* 0x000fe2000f8e02ff */
[----:B------:R1:W-:Y:S03]  /*0270*/  STG.E.64 desc[UR6][R2.64], RZ ;  /* 0x000000ff02007986 */ /* 0x0003e6000c101b06 */
[----:B------:R-:W-:-:S05]  /*0280*/  IMAD.WIDE R4, R5, 0x8, R2 ;  /* 0x0000000805047825 */ /* 0x000fca00078e0202 */
[----:B------:R1:W-:Y:S02]  /*0290*/  STG.E.64 desc[UR6][R4.64], RZ ;  /* 0x000000ff04007986 */ /* 0x0003e4000c101b06 */
.L_x_22:
[----:B------:R-:W-:Y:S05]  /*02a0*/  BSYNC.RECONVERGENT B0 ;  /* 0x0000000000007941 */ /* 0x000fea0003800200 */
.L_x_21:
[----:B------:R-:W-:Y:S05]  /*02b0*/  @P0 EXIT ;  /* 0x000000000000094d */ /* 0x000fea0003800000 */
[----:B01----:R-:W0:Y:S01]  /*02c0*/  LDC.64 R2, c[0x0][0x380] ;  /* 0x0000e000ff027b82 */ /* 0x003e220000000a00 */
[----:B------:R-:W-:-:S04]  /*02d0*/  IMAD R7, R7, UR8, R9 ;  /* 0x0000000807077c24 */ /* 0x000fc8000f8e0209 */
[----:B------:R-:W-:-:S04]  /*02e0*/  IMAD R7, R7, R0, RZ ;  /* 0x0000000007077224 */ /* 0x000fc800078e02ff */
[----:B0-----:R-:W-:-:S05]  /*02f0*/  IMAD.WIDE R2, R7, 0x8, R2 ;  /* 0x0000000807027825 */ /* 0x001fca00078e0202 */
[----:B------:R-:W-:Y:S01]  /*0300*/  STG.E.64 desc[UR6][R2.64], RZ ;  /* 0x000000ff02007986 */ /* 0x000fe2000c101b06 */
[----:B------:R-:W-:-:S05]  /*0310*/  IMAD.WIDE R4, R0, 0x8, R2 ;  /* 0x0000000800047825 */ /* 0x000fca00078e0202 */
[----:B------:R-:W-:Y:S01]  /*0320*/  STG.E.64 desc[UR6][R4.64+-0x8], RZ ;  /* 0xfffff8ff04007986 */ /* 0x000fe2000c101b06 */
[----:B------:R-:W-:Y:S05]  /*0330*/  EXIT ;  /* 0x000000000000794d */ /* 0x000fea0003800000 */
.L_x_23:
        /* <DEDUP_REMOVED lines=12> */
.L_x_27:


//--------------------- .nv.shared.reserved.0     --------------------------
	.section	.nv.shared.reserved.0,"aw",@nobits
	.weak		__nv_reservedSMEM_offset_0_alias
	.size		__nv_reservedSMEM_offset_0_alias, 0, 64
	.other		__nv_reservedSMEM_offset_0_alias,@"STO_CUDA_RESERVED_SHARED STV_DEFAULT"
__nv_reservedSMEM_offset_0_alias:
	.zero		0
	.zero		64


//--------------------- .nv.constant0._Z20partial_stats_kernelPdS_S_S_S_ii --------------------------
	.section	.nv.constant0._Z20partial_stats_kernelPdS_S_S_S_ii,"a",@progbits
	.sectionflags	@""
	.align	4
.nv.constant0._Z20partial_stats_kernelPdS_S_S_S_ii:
	.zero		944


//--------------------- .nv.constant0._Z13evolve_kernelPdS_ddddiii --------------------------
	.section	.nv.constant0._Z13evolve_kernelPdS_ddddiii,"a",@progbits
	.sectionflags	@""
	.align	4
.nv.constant0._Z13evolve_kernelPdS_ddddiii:
	.zero		956


//--------------------- .nv.constant0._Z16set_borders_zeroPdiii --------------------------
	.section	.nv.constant0._Z16set_borders_zeroPdiii,"a",@progbits
	.sectionflags	@""
	.align	4
.nv.constant0._Z16set_borders_zeroPdiii:
	.zero		916


//--------------------- SYMBOLS --------------------------

	.type		.nv.reservedSmem.offset0,@object
	.size		.nv.reservedSmem.offset0,0x4
